	.target	sm_100a

	.elftype	@"ET_EXEC"


//--------------------- .note.nv.tkinfo           --------------------------
	.section	.note.nv.tkinfo,"",@"SHT_NOTE"
	.sectionflags	@"SHF_NOTE_NV_TKINFO"
	.tkinfo
        /*0018*/ 	.word	0x00000002
        /*0030*/ 	.string	""
        /*0030*/ 	.string	"ptxas"
        /*0030*/ 	.string	"Cuda compilation tools, release 13.0, V13.0.88"
        /*0030*/ 	.string	"Build cuda_13.0.r13.0/compiler.36424714_0"
        /*0030*/ 	.string	"-arch sm_100a -m 64 "



//--------------------- .note.nv.cuinfo           --------------------------
	.section	.note.nv.cuinfo,"",@"SHT_NOTE"
	.sectionflags	@"SHF_NOTE_NV_CUINFO"
        /*0018*/ 	.short	0x0002
        /*001a*/ 	.short	0x0064
        /*001c*/ 	.short	0x0082
	.zero		2


//--------------------- .nv.info                  --------------------------
	.section	.nv.info,"",@"SHT_CUDA_INFO"
	.align	4


	//----- nvinfo : EIATTR_REGCOUNT
	.align		4
        /*0000*/ 	.byte	0x04, 0x2f
        /*0002*/ 	.short	(.L_19 - .L_18)
	.align		4
.L_18:
        /*0004*/ 	.word	index@(_ZN7cutlass13device_kernelINS_4gemm6kernel13GemmUniversalIN4cute5tupleIJiiiiEEENS1_10collective13CollectiveMmaINS1_35MainloopSm100TmaUmmaWarpSpecializedILi3ELi2ELi4ENS5_IJNS4_1CILi2EEENSA_ILi4EEENSA_ILi1EEEEEEEENS5_IJNSA_ILi128EEESG_NSA_ILi64EEEEEENS_6half_tENS5_IJSD_llEEESJ_NS5_IJlSD_lEEENS4_8TiledMMAINS4_8MMA_AtomIJNS4_26SM100_MMA_F16BF16_2x1SM_SSISJ_SJ_fLi128ELi128ELNS4_4UMMA5MajorE1ELSQ_0ELNSP_7ScaleInE0ELSR_0EEEEEENS4_6LayoutINS5_IJSD_SD_SD_EEENS5_IJNSA_ILi0EEESW_SW_EEEEENS5_IJNS4_10UnderscoreESZ_SZ_EEEEENS4_28SM100_TMA_2SM_LOAD_MULTICASTENS4_14ComposedLayoutINS4_7SwizzleILi3ELi4ELi3EEENS4_18smem_ptr_flag_bitsILi16EEENSU_INS5_IJSH_NSA_ILi8EEEEEENS5_IJSD_SH_EEEEEEEvNS4_8identityENS4_18SM100_TMA_2SM_LOADENS13_IS15_S17_NSU_INS5_IJS18_SH_EEENS5_IJSH_SD_EEEEEEEvS1D_EENS_8epilogue10collective18CollectiveEpilogueINS1K_23Sm100TmaWarpSpecializedILi4ELi2ELi16ELb1ELb0EEEJNS5_IJSH_SG_SH_EEENS5_IJNSU_ISH_SD_EENSU_INS5_IJNSA_ILi16EEESB_EEES1A_EEEEESJ_SL_SJ_SL_NS1K_6fusion15FusionCallbacksIS1O_NS1V_17LinearCombinationISJ_fSJ_fLNS_15FloatRoundStyleE2EEES1P_S1U_JEEENS4_5SM1004TMEM4LOAD26SM100_TMEM_LOAD_32dp32b16xENS4_13SM90_TMA_LOADENS13_INS14_ILi1ELi4ELi3EEES17_NSU_INS5_IJS18_S1R_EEENS5_IJS1R_SD_EEEEEEENS4_39AutoVectorizingCopyWithAssumedAlignmentILi128EEENS4_14SM90_TMA_STOREES2A_S2C_S2C_EEEvvEEEEvNT_6ParamsE)
        /*0008*/ 	.word	0x0000005f


	//----- nvinfo : EIATTR_FRAME_SIZE
	.align		4
.L_19:
        /*000c*/ 	.byte	0x04, 0x11
        /*000e*/ 	.short	(.L_21 - .L_20)
	.align		4
.L_20:
        /*0010*/ 	.word	index@($__internal_2_$__cuda_sm10x_tcgen05_guardrail_trap_unallocated_columns_being_dealloced)
        /*0014*/ 	.word	0x00000000


	//----- nvinfo : EIATTR_FRAME_SIZE
	.align		4
.L_21:
        /*0018*/ 	.byte	0x04, 0x11
        /*001a*/ 	.short	(.L_23 - .L_22)
	.align		4
.L_22:
        /*001c*/ 	.word	index@($__internal_1_$__cuda_sm10x_tcgen05_guardrail_trap_phase_invalid_during_alloc)
        /*0020*/ 	.word	0x00000000


	//----- nvinfo : EIATTR_FRAME_SIZE
	.align		4
.L_23:
        /*0024*/ 	.byte	0x04, 0x11
        /*0026*/ 	.short	(.L_25 - .L_24)
	.align		4
.L_24:
        /*0028*/ 	.word	index@($__internal_0_$__cuda_sm10x_tcgen05_guardrail_trap_col_being_dealloced_not_returned_by_alloc)
        /*002c*/ 	.word	0x00000000


	//----- nvinfo : EIATTR_FRAME_SIZE
	.align		4
.L_25:
        /*0030*/ 	.byte	0x04, 0x11
        /*0032*/ 	.short	(.L_27 - .L_26)
	.align		4
.L_26:
        /*0034*/ 	.word	index@(_ZN7cutlass13device_kernelINS_4gemm6kernel13GemmUniversalIN4cute5tupleIJiiiiEEENS1_10collective13CollectiveMmaINS1_35MainloopSm100TmaUmmaWarpSpecializedILi3ELi2ELi4ENS5_IJNS4_1CILi2EEENSA_ILi4EEENSA_ILi1EEEEEEEENS5_IJNSA_ILi128EEESG_NSA_ILi64EEEEEENS_6half_tENS5_IJSD_llEEESJ_NS5_IJlSD_lEEENS4_8TiledMMAINS4_8MMA_AtomIJNS4_26SM100_MMA_F16BF16_2x1SM_SSISJ_SJ_fLi128ELi128ELNS4_4UMMA5MajorE1ELSQ_0ELNSP_7ScaleInE0ELSR_0EEEEEENS4_6LayoutINS5_IJSD_SD_SD_EEENS5_IJNSA_ILi0EEESW_SW_EEEEENS5_IJNS4_10UnderscoreESZ_SZ_EEEEENS4_28SM100_TMA_2SM_LOAD_MULTICASTENS4_14ComposedLayoutINS4_7SwizzleILi3ELi4ELi3EEENS4_18smem_ptr_flag_bitsILi16EEENSU_INS5_IJSH_NSA_ILi8EEEEEENS5_IJSD_SH_EEEEEEEvNS4_8identityENS4_18SM100_TMA_2SM_LOADENS13_IS15_S17_NSU_INS5_IJS18_SH_EEENS5_IJSH_SD_EEEEEEEvS1D_EENS_8epilogue10collective18CollectiveEpilogueINS1K_23Sm100TmaWarpSpecializedILi4ELi2ELi16ELb1ELb0EEEJNS5_IJSH_SG_SH_EEENS5_IJNSU_ISH_SD_EENSU_INS5_IJNSA_ILi16EEESB_EEES1A_EEEEESJ_SL_SJ_SL_NS1K_6fusion15FusionCallbacksIS1O_NS1V_17LinearCombinationISJ_fSJ_fLNS_15FloatRoundStyleE2EEES1P_S1U_JEEENS4_5SM1004TMEM4LOAD26SM100_TMEM_LOAD_32dp32b16xENS4_13SM90_TMA_LOADENS13_INS14_ILi1ELi4ELi3EEES17_NSU_INS5_IJS18_S1R_EEENS5_IJS1R_SD_EEEEEEENS4_39AutoVectorizingCopyWithAssumedAlignmentILi128EEENS4_14SM90_TMA_STOREES2A_S2C_S2C_EEEvvEEEEvNT_6ParamsE)
        /*0038*/ 	.word	0x00000000


	//----- nvinfo : EIATTR_MIN_STACK_SIZE
	.align		4
.L_27:
        /*003c*/ 	.byte	0x04, 0x12
        /*003e*/ 	.short	(.L_29 - .L_28)
	.align		4
.L_28:
        /*0040*/ 	.word	index@(_ZN7cutlass13device_kernelINS_4gemm6kernel13GemmUniversalIN4cute5tupleIJiiiiEEENS1_10collective13CollectiveMmaINS1_35MainloopSm100TmaUmmaWarpSpecializedILi3ELi2ELi4ENS5_IJNS4_1CILi2EEENSA_ILi4EEENSA_ILi1EEEEEEEENS5_IJNSA_ILi128EEESG_NSA_ILi64EEEEEENS_6half_tENS5_IJSD_llEEESJ_NS5_IJlSD_lEEENS4_8TiledMMAINS4_8MMA_AtomIJNS4_26SM100_MMA_F16BF16_2x1SM_SSISJ_SJ_fLi128ELi128ELNS4_4UMMA5MajorE1ELSQ_0ELNSP_7ScaleInE0ELSR_0EEEEEENS4_6LayoutINS5_IJSD_SD_SD_EEENS5_IJNSA_ILi0EEESW_SW_EEEEENS5_IJNS4_10UnderscoreESZ_SZ_EEEEENS4_28SM100_TMA_2SM_LOAD_MULTICASTENS4_14ComposedLayoutINS4_7SwizzleILi3ELi4ELi3EEENS4_18smem_ptr_flag_bitsILi16EEENSU_INS5_IJSH_NSA_ILi8EEEEEENS5_IJSD_SH_EEEEEEEvNS4_8identityENS4_18SM100_TMA_2SM_LOADENS13_IS15_S17_NSU_INS5_IJS18_SH_EEENS5_IJSH_SD_EEEEEEEvS1D_EENS_8epilogue10collective18CollectiveEpilogueINS1K_23Sm100TmaWarpSpecializedILi4ELi2ELi16ELb1ELb0EEEJNS5_IJSH_SG_SH_EEENS5_IJNSU_ISH_SD_EENSU_INS5_IJNSA_ILi16EEESB_EEES1A_EEEEESJ_SL_SJ_SL_NS1K_6fusion15FusionCallbacksIS1O_NS1V_17LinearCombinationISJ_fSJ_fLNS_15FloatRoundStyleE2EEES1P_S1U_JEEENS4_5SM1004TMEM4LOAD26SM100_TMEM_LOAD_32dp32b16xENS4_13SM90_TMA_LOADENS13_INS14_ILi1ELi4ELi3EEES17_NSU_INS5_IJS18_S1R_EEENS5_IJS1R_SD_EEEEEEENS4_39AutoVectorizingCopyWithAssumedAlignmentILi128EEENS4_14SM90_TMA_STOREES2A_S2C_S2C_EEEvvEEEEvNT_6ParamsE)
        /*0044*/ 	.word	0x00000000
.L_29:


//--------------------- .nv.compat                --------------------------
	.section	.nv.compat,"",@"SHT_CUDA_COMPAT_INFO"
	.align	4
        /*0000*/ 	.byte	0x02, 0x09, 0x01, 0x00, 0x02, 0x02, 0x02, 0x00, 0x02, 0x05, 0x05, 0x00, 0x03, 0x07, 0x01, 0x01
        /*0010*/ 	.byte	0x02, 0x03, 0x01, 0x00, 0x02, 0x06, 0x01, 0x00, 0x04, 0x0b, 0x08, 0x00, 0x09, 0x00, 0x00, 0x00
        /*0020*/ 	.byte	0x00, 0x00, 0x00, 0x00


//--------------------- .nv.info._ZN7cutlass13device_kernelINS_4gemm6kernel13GemmUniversalIN4cute5tupleIJiiiiEEENS1_10collective13CollectiveMmaINS1_35MainloopSm100TmaUmmaWarpSpecializedILi3ELi2ELi4ENS5_IJNS4_1CILi2EEENSA_ILi4EEENSA_ILi1EEEEEEEENS5_IJNSA_ILi128EEESG_NSA_ILi64EEEEEENS_6half_tENS5_IJSD_llEEESJ_NS5_IJlSD_lEEENS4_8TiledMMAINS4_8MMA_AtomIJNS4_26SM100_MMA_F16BF16_2x1SM_SSISJ_SJ_fLi128ELi128ELNS4_4UMMA5MajorE1ELSQ_0ELNSP_7ScaleInE0ELSR_0EEEEEENS4_6LayoutINS5_IJSD_SD_SD_EEENS5_IJNSA_ILi0EEESW_SW_EEEEENS5_IJNS4_10UnderscoreESZ_SZ_EEEEENS4_28SM100_TMA_2SM_LOAD_MULTICASTENS4_14ComposedLayoutINS4_7SwizzleILi3ELi4ELi3EEENS4_18smem_ptr_flag_bitsILi16EEENSU_INS5_IJSH_NSA_ILi8EEEEEENS5_IJSD_SH_EEEEEEEvNS4_8identityENS4_18SM100_TMA_2SM_LOADENS13_IS15_S17_NSU_INS5_IJS18_SH_EEENS5_IJSH_SD_EEEEEEEvS1D_EENS_8epilogue10collective18CollectiveEpilogueINS1K_23Sm100TmaWarpSpecializedILi4ELi2ELi16ELb1ELb0EEEJNS5_IJSH_SG_SH_EEENS5_IJNSU_ISH_SD_EENSU_INS5_IJNSA_ILi16EEESB_EEES1A_EEEEESJ_SL_SJ_SL_NS1K_6fusion15FusionCallbacksIS1O_NS1V_17LinearCombinationISJ_fSJ_fLNS_15FloatRoundStyleE2EEES1P_S1U_JEEENS4_5SM1004TMEM4LOAD26SM100_TMEM_LOAD_32dp32b16xENS4_13SM90_TMA_LOADENS13_INS14_ILi1ELi4ELi3EEES17_NSU_INS5_IJS18_S1R_EEENS5_IJS1R_SD_EEEEEEENS4_39AutoVectorizingCopyWithAssumedAlignmentILi128EEENS4_14SM90_TMA_STOREES2A_S2C_S2C_EEEvvEEEEvNT_6ParamsE --------------------------
	.section	.nv.info._ZN7cutlass13device_kernelINS_4gemm6kernel13GemmUniversalIN4cute5tupleIJiiiiEEENS1_10collective13CollectiveMmaINS1_35MainloopSm100TmaUmmaWarpSpecializedILi3ELi2ELi4ENS5_IJNS4_1CILi2EEENSA_ILi4EEENSA_ILi1EEEEEEEENS5_IJNSA_ILi128EEESG_NSA_ILi64EEEEEENS_6half_tENS5_IJSD_llEEESJ_NS5_IJlSD_lEEENS4_8TiledMMAINS4_8MMA_AtomIJNS4_26SM100_MMA_F16BF16_2x1SM_SSISJ_SJ_fLi128ELi128ELNS4_4UMMA5MajorE1ELSQ_0ELNSP_7ScaleInE0ELSR_0EEEEEENS4_6LayoutINS5_IJSD_SD_SD_EEENS5_IJNSA_ILi0EEESW_SW_EEEEENS5_IJNS4_10UnderscoreESZ_SZ_EEEEENS4_28SM100_TMA_2SM_LOAD_MULTICASTENS4_14ComposedLayoutINS4_7SwizzleILi3ELi4ELi3EEENS4_18smem_ptr_flag_bitsILi16EEENSU_INS5_IJSH_NSA_ILi8EEEEEENS5_IJSD_SH_EEEEEEEvNS4_8identityENS4_18SM100_TMA_2SM_LOADENS13_IS15_S17_NSU_INS5_IJS18_SH_EEENS5_IJSH_SD_EEEEEEEvS1D_EENS_8epilogue10collective18CollectiveEpilogueINS1K_23Sm100TmaWarpSpecializedILi4ELi2ELi16ELb1ELb0EEEJNS5_IJSH_SG_SH_EEENS5_IJNSU_ISH_SD_EENSU_INS5_IJNSA_ILi16EEESB_EEES1A_EEEEESJ_SL_SJ_SL_NS1K_6fusion15FusionCallbacksIS1O_NS1V_17LinearCombinationISJ_fSJ_fLNS_15FloatRoundStyleE2EEES1P_S1U_JEEENS4_5SM1004TMEM4LOAD26SM100_TMEM_LOAD_32dp32b16xENS4_13SM90_TMA_LOADENS13_INS14_ILi1ELi4ELi3EEES17_NSU_INS5_IJS18_S1R_EEENS5_IJS1R_SD_EEEEEEENS4_39AutoVectorizingCopyWithAssumedAlignmentILi128EEENS4_14SM90_TMA_STOREES2A_S2C_S2C_EEEvvEEEEvNT_6ParamsE,"",@"SHT_CUDA_INFO"
	.sectionflags	@""
	.align	4


	//----- nvinfo : EIATTR_CUDA_API_VERSION
	.align		4
        /*0000*/ 	.byte	0x04, 0x37
        /*0002*/ 	.short	(.L_31 - .L_30)
.L_30:
        /*0004*/ 	.word	0x00000082


	//----- nvinfo : EIATTR_KPARAM_INFO
	.align		4
.L_31:
        /*0008*/ 	.byte	0x04, 0x17
        /*000a*/ 	.short	(.L_33 - .L_32)
.L_32:
        /*000c*/ 	.word	0x00000000
        /*0010*/ 	.short	0x0000
        /*0012*/ 	.short	0x0000
        /*0014*/ 	.byte	0x00, 0xf0, 0x01, 0x20


	//----- nvinfo : EIATTR_AT_ENTRY_FRAGMENTS
	.align		4
.L_33:
        /*0018*/ 	.byte	0x04, 0x4f
        /*001a*/ 	.short	(.L_35 - .L_34)


	//   ....[0]....
.L_34:
        /*001c*/ 	.word	0x00000007


	//----- nvinfo : EIATTR_RESERVED_SMEM_USED
	.align		4
.L_35:
        /*0020*/ 	.byte	0x01, 0x41
	.zero		2


	//----- nvinfo : EIATTR_SPARSE_MMA_MASK
	.align		4
        /*0024*/ 	.byte	0x03, 0x50
        /*0026*/ 	.short	0x0000


	//----- nvinfo : EIATTR_TCGEN05_2CTA_USED
	.align		4
        /*0028*/ 	.byte	0x01, 0x52
	.zero		2


	//----- nvinfo : EIATTR_MAXREG_COUNT
	.align		4
        /*002c*/ 	.byte	0x03, 0x1b
        /*002e*/ 	.short	0x00ff


	//----- nvinfo : EIATTR_NUM_BARRIERS
	.align		4
        /*0030*/ 	.byte	0x02, 0x4c
        /*0032*/ 	.byte	0x07
	.zero		1


	//----- nvinfo : EIATTR_EXTERNS
	.align		4
        /*0034*/ 	.byte	0x04, 0x0f
        /*0036*/ 	.short	(.L_37 - .L_36)


	//   ....[0]....
	.align		4
.L_36:
        /*0038*/ 	.word	index@(__assertfail)


	//----- nvinfo : EIATTR_MERCURY_ISA_VERSION
	.align		4
.L_37:
        /*003c*/ 	.byte	0x03, 0x5f
        /*003e*/ 	.short	0x0101


	//----- nvinfo : EIATTR_INT_WARP_WIDE_INSTR_OFFSETS
	.align		4
        /*0040*/ 	.byte	0x04, 0x31
        /*0042*/ 	.short	(.L_39 - .L_38)


	//   ....[0]....
.L_38:
        /*0044*/ 	.word	0x00000d30


	//   ....[1]....
        /*0048*/ 	.word	0x00000dd0


	//   ....[2]....
        /*004c*/ 	.word	0x000022a0


	//   ....[3]....
        /*0050*/ 	.word	0x000040e0


	//   ....[4]....
        /*0054*/ 	.word	0x00004100


	//   ....[5]....
        /*0058*/ 	.word	0x00004130


	//   ....[6]....
        /*005c*/ 	.word	0x00004a40


	//   ....[7]....
        /*0060*/ 	.word	0x00004a60


	//   ....[8]....
        /*0064*/ 	.word	0x00004b30


	//   ....[9]....
        /*0068*/ 	.word	0x00004c10


	//   ....[10]....
        /*006c*/ 	.word	0x00004c30


	//   ....[11]....
        /*0070*/ 	.word	0x00004cf0


	//   ....[12]....
        /*0074*/ 	.word	0x00004df0


	//   ....[13]....
        /*0078*/ 	.word	0x00004e10


	//   ....[14]....
        /*007c*/ 	.word	0x00004f40


	//   ....[15]....
        /*0080*/ 	.word	0x000050c0


	//   ....[16]....
        /*0084*/ 	.word	0x000050d0


	//   ....[17]....
        /*0088*/ 	.word	0x000051f0


	//----- nvinfo : EIATTR_COOP_GROUP_MASK_REGIDS
	.align		4
.L_39:
        /*008c*/ 	.byte	0x04, 0x29
        /*008e*/ 	.short	(.L_41 - .L_40)


	//   ....[0]....
.L_40:
        /*0090*/ 	.word	0xffffffff


	//   ....[1]....
        /*0094*/ 	.word	0xffffffff


	//   ....[2]....
        /*0098*/ 	.word	0xffffffff


	//   ....[3]....
        /*009c*/ 	.word	0xffffffff


	//   ....[4]....
        /*00a0*/ 	.word	0xffffffff


	//   ....[5]....
        /*00a4*/ 	.word	0xffffffff


	//   ....[6]....
        /*00a8*/ 	.word	0xffffffff


	//   ....[7]....
        /*00ac*/ 	.word	0xffffffff


	//   ....[8]....
        /*00b0*/ 	.word	0xffffffff


	//   ....[9]....
        /*00b4*/ 	.word	0xffffffff


	//   ....[10]....
        /*00b8*/ 	.word	0xffffffff


	//   ....[11]....
        /*00bc*/ 	.word	0xffffffff


	//   ....[12]....
        /*00c0*/ 	.word	0xffffffff


	//   ....[13]....
        /*00c4*/ 	.word	0xffffffff


	//----- nvinfo : EIATTR_COOP_GROUP_INSTR_OFFSETS
	.align		4
.L_41:
        /*00c8*/ 	.byte	0x04, 0x28
        /*00ca*/ 	.short	(.L_43 - .L_42)


	//   ....[0]....
.L_42:
        /*00cc*/ 	.word	0x000000c0


	//   ....[1]....
        /*00d0*/ 	.word	0x00000500


	//   ....[2]....
        /*00d4*/ 	.word	0x000006a0


	//   ....[3]....
        /*00d8*/ 	.word	0x00000830


	//   ....[4]....
        /*00dc*/ 	.word	0x00000920


	//   ....[5]....
        /*00e0*/ 	.word	0x00000a80


	//   ....[6]....
        /*00e4*/ 	.word	0x00000c10


	//   ....[7]....
        /*00e8*/ 	.word	0x00000e50


	//   ....[8]....
        /*00ec*/ 	.word	0x00002180


	//   ....[9]....
        /*00f0*/ 	.word	0x00002ed0


	//   ....[10]....
        /*00f4*/ 	.word	0x000033a0


	//   ....[11]....
        /*00f8*/ 	.word	0x000033d0


	//   ....[12]....
        /*00fc*/ 	.word	0x00003fe0


	//   ....[13]....
        /*0100*/ 	.word	0x000041f0


	//----- nvinfo : EIATTR_VRC_CTA_INIT_COUNT
	.align		4
.L_43:
        /*0104*/ 	.byte	0x02, 0x4a
        /*0106*/ 	.byte	0x80
	.zero		1


	//----- nvinfo : EIATTR_SYSCALL_OFFSETS
	.align		4
        /*0108*/ 	.byte	0x04, 0x46
        /*010a*/ 	.short	(.L_45 - .L_44)


	//   ....[0]....
.L_44:
        /*010c*/ 	.word	0x00005d30


	//   ....[1]....
        /*0110*/ 	.word	0x00005e20


	//   ....[2]....
        /*0114*/ 	.word	0x00006520


	//   ....[3]....
        /*0118*/ 	.word	0x00006e40


	//   ....[4]....
        /*011c*/ 	.word	0x00007700


	//   ....[5]....
        /*0120*/ 	.word	0x00007fc0


	//----- nvinfo : EIATTR_MBARRIER_INSTR_OFFSETS
	.align		4
.L_45:
        /*0124*/ 	.byte	0x04, 0x39
        /*0126*/ 	.short	(.L_47 - .L_46)


	//   ....[0]....
.L_46:
        /*0128*/ 	.word	0x00000630
        /*012c*/ 	.word	0x000000ff
        /*0130*/ 	.word	0x00000000
        /*0134*/ 	.short	0x0100
        /*0136*/ 	.byte	0x07
	.zero		1


	//   ....[1]....
        /*0138*/ 	.word	0x00000640
        /*013c*/ 	.word	0x000000ff
        /*0140*/ 	.word	0x00000018
        /*0144*/ 	.short	0x0100
        /*0146*/ 	.byte	0x07
	.zero		1


	//   ....[2]....
        /*0148*/ 	.word	0x00000650
        /*014c*/ 	.word	0x000000ff
        /*0150*/ 	.word	0x00000008
        /*0154*/ 	.short	0x0100
        /*0156*/ 	.byte	0x07
	.zero		1


	//   ....[3]....
        /*0158*/ 	.word	0x00000660
        /*015c*/ 	.word	0x000000ff
        /*0160*/ 	.word	0x00000020
        /*0164*/ 	.short	0x0100
        /*0166*/ 	.byte	0x07
	.zero		1


	//   ....[4]....
        /*0168*/ 	.word	0x00000670
        /*016c*/ 	.word	0x000000ff
        /*0170*/ 	.word	0x00000010
        /*0174*/ 	.short	0x0100
        /*0176*/ 	.byte	0x07
	.zero		1


	//   ....[5]....
        /*0178*/ 	.word	0x00000680
        /*017c*/ 	.word	0x000000ff
        /*0180*/ 	.word	0x00000028
        /*0184*/ 	.short	0x0100
        /*0186*/ 	.byte	0x07
	.zero		1


	//   ....[6]....
        /*0188*/ 	.word	0x000007a0
        /*018c*/ 	.word	0x000000ff
        /*0190*/ 	.word	0x00000030
        /*0194*/ 	.short	0x0100
        /*0196*/ 	.byte	0x07
	.zero		1


	//   ....[7]....
        /*0198*/ 	.word	0x000007b0
        /*019c*/ 	.word	0x000000ff
        /*01a0*/ 	.word	0x00000050
        /*01a4*/ 	.short	0x0100
        /*01a6*/ 	.byte	0x07
	.zero		1


	//   ....[8]....
        /*01a8*/ 	.word	0x000007c0
        /*01ac*/ 	.word	0x000000ff
        /*01b0*/ 	.word	0x00000038
        /*01b4*/ 	.short	0x0100
        /*01b6*/ 	.byte	0x07
	.zero		1


	//   ....[9]....
        /*01b8*/ 	.word	0x000007d0
        /*01bc*/ 	.word	0x000000ff
        /*01c0*/ 	.word	0x00000058
        /*01c4*/ 	.short	0x0100
        /*01c6*/ 	.byte	0x07
	.zero		1


	//   ....[10]....
        /*01c8*/ 	.word	0x000007e0
        /*01cc*/ 	.word	0x000000ff
        /*01d0*/ 	.word	0x00000040
        /*01d4*/ 	.short	0x0100
        /*01d6*/ 	.byte	0x07
	.zero		1


	//   ....[11]....
        /*01d8*/ 	.word	0x000007f0
        /*01dc*/ 	.word	0x000000ff
        /*01e0*/ 	.word	0x00000060
        /*01e4*/ 	.short	0x0100
        /*01e6*/ 	.byte	0x07
	.zero		1


	//   ....[12]....
        /*01e8*/ 	.word	0x00000800
        /*01ec*/ 	.word	0x000000ff
        /*01f0*/ 	.word	0x00000048
        /*01f4*/ 	.short	0x0100
        /*01f6*/ 	.byte	0x07
	.zero		1


	//   ....[13]....
        /*01f8*/ 	.word	0x00000810
        /*01fc*/ 	.word	0x000000ff
        /*0200*/ 	.word	0x00000068
        /*0204*/ 	.short	0x0100
        /*0206*/ 	.byte	0x07
	.zero		1


	//   ....[14]....
        /*0208*/ 	.word	0x000008f0
        /*020c*/ 	.word	0x000000ff
        /*0210*/ 	.word	0x00000070
        /*0214*/ 	.short	0x0100
        /*0216*/ 	.byte	0x05
	.zero		1


	//   ....[15]....
        /*0218*/ 	.word	0x00000900
        /*021c*/ 	.word	0x000000ff
        /*0220*/ 	.word	0x00000078
        /*0224*/ 	.short	0x0100
        /*0226*/ 	.byte	0x05
	.zero		1


	//   ....[16]....
        /*0228*/ 	.word	0x00000a30
        /*022c*/ 	.word	0x000000ff
        /*0230*/ 	.word	0x00000080
        /*0234*/ 	.short	0x0100
        /*0236*/ 	.byte	0x05
	.zero		1


	//   ....[17]....
        /*0238*/ 	.word	0x00000a40
        /*023c*/ 	.word	0x000000ff
        /*0240*/ 	.word	0x00000090
        /*0244*/ 	.short	0x0100
        /*0246*/ 	.byte	0x05
	.zero		1


	//   ....[18]....
        /*0248*/ 	.word	0x00000a50
        /*024c*/ 	.word	0x000000ff
        /*0250*/ 	.word	0x00000088
        /*0254*/ 	.short	0x0100
        /*0256*/ 	.byte	0x05
	.zero		1


	//   ....[19]....
        /*0258*/ 	.word	0x00000a60
        /*025c*/ 	.word	0x000000ff
        /*0260*/ 	.word	0x00000098
        /*0264*/ 	.short	0x0100
        /*0266*/ 	.byte	0x05
	.zero		1


	//   ....[20]....
        /*0268*/ 	.word	0x00000b80
        /*026c*/ 	.word	0x000000ff
        /*0270*/ 	.word	0x000000a0
        /*0274*/ 	.short	0x0100
        /*0276*/ 	.byte	0x07
	.zero		1


	//   ....[21]....
        /*0278*/ 	.word	0x00000b90
        /*027c*/ 	.word	0x000000ff
        /*0280*/ 	.word	0x000000c0
        /*0284*/ 	.short	0x0100
        /*0286*/ 	.byte	0x07
	.zero		1


	//   ....[22]....
        /*0288*/ 	.word	0x00000ba0
        /*028c*/ 	.word	0x000000ff
        /*0290*/ 	.word	0x000000a8
        /*0294*/ 	.short	0x0100
        /*0296*/ 	.byte	0x07
	.zero		1


	//   ....[23]....
        /*0298*/ 	.word	0x00000bb0
        /*029c*/ 	.word	0x000000ff
        /*02a0*/ 	.word	0x000000c8
        /*02a4*/ 	.short	0x0100
        /*02a6*/ 	.byte	0x07
	.zero		1


	//   ....[24]....
        /*02a8*/ 	.word	0x00000bc0
        /*02ac*/ 	.word	0x000000ff
        /*02b0*/ 	.word	0x000000b0
        /*02b4*/ 	.short	0x0100
        /*02b6*/ 	.byte	0x07
	.zero		1


	//   ....[25]....
        /*02b8*/ 	.word	0x00000bd0
        /*02bc*/ 	.word	0x000000ff
        /*02c0*/ 	.word	0x000000d0
        /*02c4*/ 	.short	0x0100
        /*02c6*/ 	.byte	0x07
	.zero		1


	//   ....[26]....
        /*02c8*/ 	.word	0x00000be0
        /*02cc*/ 	.word	0x000000ff
        /*02d0*/ 	.word	0x000000b8
        /*02d4*/ 	.short	0x0100
        /*02d6*/ 	.byte	0x07
	.zero		1


	//   ....[27]....
        /*02d8*/ 	.word	0x00000bf0
        /*02dc*/ 	.word	0x000000ff
        /*02e0*/ 	.word	0x000000d8
        /*02e4*/ 	.short	0x0100
        /*02e6*/ 	.byte	0x07
	.zero		1


	//   ....[28]....
        /*02e8*/ 	.word	0x00000ce0
        /*02ec*/ 	.word	0x000000ff
        /*02f0*/ 	.word	0x000000e0
        /*02f4*/ 	.short	0x0100
        /*02f6*/ 	.byte	0x05
	.zero		1


	//   ....[29]....
        /*02f8*/ 	.word	0x00000cf0
        /*02fc*/ 	.word	0x000000ff
        /*0300*/ 	.word	0x000000f0
        /*0304*/ 	.short	0x0100
        /*0306*/ 	.byte	0x05
	.zero		1


	//   ....[30]....
        /*0308*/ 	.word	0x00000d00
        /*030c*/ 	.word	0x000000ff
        /*0310*/ 	.word	0x000000e8
        /*0314*/ 	.short	0x0100
        /*0316*/ 	.byte	0x05
	.zero		1


	//   ....[31]....
        /*0318*/ 	.word	0x00000d10
        /*031c*/ 	.word	0x000000ff
        /*0320*/ 	.word	0x000000f8
        /*0324*/ 	.short	0x0100
        /*0326*/ 	.byte	0x05
	.zero		1


	//   ....[32]....
        /*0328*/ 	.word	0x00000e10
        /*032c*/ 	.word	0x000000ff
        /*0330*/ 	.word	0x00000100
        /*0334*/ 	.short	0x0100
        /*0336*/ 	.byte	0x04
	.zero		1


	//   ....[33]....
        /*0338*/ 	.word	0x00001960
        /*033c*/ 	.word	0x00000003
        /*0340*/ 	.word	0x000000f0
        /*0344*/ 	.short	0x010a
        /*0346*/ 	.byte	0xff
	.zero		1


	//   ....[34]....
        /*0348*/ 	.word	0x00001990
        /*034c*/ 	.word	0x00000003
        /*0350*/ 	.word	0x000000e0
        /*0354*/ 	.short	0x0101
        /*0356*/ 	.byte	0xff
	.zero		1


	//   ....[35]....
        /*0358*/ 	.word	0x00001a90
        /*035c*/ 	.word	0x000000ff
        /*0360*/ 	.word	0x00000018
        /*0364*/ 	.short	0x010a
        /*0366*/ 	.byte	0x08
	.zero		1


	//   ....[36]....
        /*0368*/ 	.word	0x00001b60
        /*036c*/ 	.word	0x000000ff
        /*0370*/ 	.word	0x00000018
        /*0374*/ 	.short	0x010a
        /*0376*/ 	.byte	0x21
	.zero		1


	//   ....[37]....
        /*0378*/ 	.word	0x00001d10
        /*037c*/ 	.word	0x000000ff
        /*0380*/ 	.word	0x00000018
        /*0384*/ 	.short	0x010a
        /*0386*/ 	.byte	0x08
	.zero		1


	//   ....[38]....
        /*0388*/ 	.word	0x00001e20
        /*038c*/ 	.word	0x000000ff
        /*0390*/ 	.word	0x00000078
        /*0394*/ 	.short	0x0101
        /*0396*/ 	.byte	0x06
	.zero		1


	//   ....[39]....
        /*0398*/ 	.word	0x00001e40
        /*039c*/ 	.word	0x000000ff
        /*03a0*/ 	.word	0x00000018
        /*03a4*/ 	.short	0x010a
        /*03a6*/ 	.byte	0x08
	.zero		1


	//   ....[40]....
        /*03a8*/ 	.word	0x00001ec0
        /*03ac*/ 	.word	0x000000ff
        /*03b0*/ 	.word	0x00000018
        /*03b4*/ 	.short	0x010a
        /*03b6*/ 	.byte	0x11
	.zero		1


	//   ....[41]....
        /*03b8*/ 	.word	0x00002050
        /*03bc*/ 	.word	0x000000ff
        /*03c0*/ 	.word	0x00000018
        /*03c4*/ 	.short	0x010a
        /*03c6*/ 	.byte	0x08
	.zero		1


	//   ....[42]....
        /*03c8*/ 	.word	0x000021b0
        /*03cc*/ 	.word	0x00000002
        /*03d0*/ 	.word	0x00000080
        /*03d4*/ 	.short	0x010a
        /*03d6*/ 	.byte	0xff
	.zero		1


	//   ....[43]....
        /*03d8*/ 	.word	0x00002270
        /*03dc*/ 	.word	0x00000002
        /*03e0*/ 	.word	0x00000000
        /*03e4*/ 	.short	0x0101
        /*03e6*/ 	.byte	0xff
	.zero		1


	//   ....[44]....
        /*03e8*/ 	.word	0x000027d0
        /*03ec*/ 	.word	0x000000ff
        /*03f0*/ 	.word	0x00000000
        /*03f4*/ 	.short	0x010a
        /*03f6*/ 	.byte	0x04
	.zero		1


	//   ....[45]....
        /*03f8*/ 	.word	0x00002860
        /*03fc*/ 	.word	0x000000ff
        /*0400*/ 	.word	0x00000000
        /*0404*/ 	.short	0x010a
        /*0406*/ 	.byte	0x04
	.zero		1


	//   ....[46]....
        /*0408*/ 	.word	0x00002900
        /*040c*/ 	.word	0x00000000
        /*0410*/ 	.word	0x00000000
        /*0414*/ 	.short	0x010a
        /*0416*/ 	.byte	0xff
	.zero		1


	//   ....[47]....
        /*0418*/ 	.word	0x00002a30
        /*041c*/ 	.word	0x00000000
        /*0420*/ 	.word	0x000000e0
        /*0424*/ 	.short	0x010a
        /*0426*/ 	.byte	0xff
	.zero		1


	//   ....[48]....
        /*0428*/ 	.word	0x00002aa0
        /*042c*/ 	.word	0x00000004
        /*0430*/ 	.word	0x00000000
        /*0434*/ 	.short	0x0101
        /*0436*/ 	.byte	0xff
	.zero		1


	//   ....[49]....
        /*0438*/ 	.word	0x00002ac0
        /*043c*/ 	.word	0x000000ff
        /*0440*/ 	.word	0x00000090
        /*0444*/ 	.short	0x010a
        /*0446*/ 	.byte	0x05
	.zero		1


	//   ....[50]....
        /*0448*/ 	.word	0x00002be0
        /*044c*/ 	.word	0x00000000
        /*0450*/ 	.word	0x00000080
        /*0454*/ 	.short	0x010a
        /*0456*/ 	.byte	0xff
	.zero		1


	//   ....[51]....
        /*0458*/ 	.word	0x00002ce0
        /*045c*/ 	.word	0x00000000
        /*0460*/ 	.word	0x00000000
        /*0464*/ 	.short	0x0101
        /*0466*/ 	.byte	0xff
	.zero		1


	//   ....[52]....
        /*0468*/ 	.word	0x00002d70
        /*046c*/ 	.word	0x000000ff
        /*0470*/ 	.word	0x00000090
        /*0474*/ 	.short	0x0106
        /*0476*/ 	.byte	0x05
	.zero		1


	//   ....[53]....
        /*0478*/ 	.word	0x00002d90
        /*047c*/ 	.word	0x000000ff
        /*0480*/ 	.word	0x00000090
        /*0484*/ 	.short	0x010a
        /*0486*/ 	.byte	0x05
	.zero		1


	//   ....[54]....
        /*0488*/ 	.word	0x00002e20
        /*048c*/ 	.word	0x000000ff
        /*0490*/ 	.word	0x00000090
        /*0494*/ 	.short	0x0106
        /*0496*/ 	.byte	0x04
	.zero		1


	//   ....[55]....
        /*0498*/ 	.word	0x00002e60
        /*049c*/ 	.word	0x00000000
        /*04a0*/ 	.word	0x00000090
        /*04a4*/ 	.short	0x010a
        /*04a6*/ 	.byte	0xff
	.zero		1


	//   ....[56]....
        /*04a8*/ 	.word	0x000030a0
        /*04ac*/ 	.word	0x000000ff
        /*04b0*/ 	.word	0x00000008
        /*04b4*/ 	.short	0x010a
        /*04b6*/ 	.byte	0x04
	.zero		1


	//   ....[57]....
        /*04b8*/ 	.word	0x000030c0
        /*04bc*/ 	.word	0x000000ff
        /*04c0*/ 	.word	0x00000008
        /*04c4*/ 	.short	0x010a
        /*04c6*/ 	.byte	0x04
	.zero		1


	//   ....[58]....
        /*04c8*/ 	.word	0x00003250
        /*04cc*/ 	.word	0x000000ff
        /*04d0*/ 	.word	0x00000008
        /*04d4*/ 	.short	0x010a
        /*04d6*/ 	.byte	0x04
	.zero		1


	//   ....[59]....
        /*04d8*/ 	.word	0x00003270
        /*04dc*/ 	.word	0x000000ff
        /*04e0*/ 	.word	0x00000008
        /*04e4*/ 	.short	0x010a
        /*04e6*/ 	.byte	0x04
	.zero		1


	//   ....[60]....
        /*04e8*/ 	.word	0x00003330
        /*04ec*/ 	.word	0x000000ff
        /*04f0*/ 	.word	0x00000000
        /*04f4*/ 	.short	0x0101
        /*04f6*/ 	.byte	0x05
	.zero		1


	//   ....[61]....
        /*04f8*/ 	.word	0x00003660
        /*04fc*/ 	.word	0x00000000
        /*0500*/ 	.word	0x00000080
        /*0504*/ 	.short	0x010a
        /*0506*/ 	.byte	0xff
	.zero		1


	//   ....[62]....
        /*0508*/ 	.word	0x00003720
        /*050c*/ 	.word	0x00000000
        /*0510*/ 	.word	0x00000000
        /*0514*/ 	.short	0x0101
        /*0516*/ 	.byte	0xff
	.zero		1


	//   ....[63]....
        /*0518*/ 	.word	0x000037e0
        /*051c*/ 	.word	0x000000ff
        /*0520*/ 	.word	0x00000000
        /*0524*/ 	.short	0x010a
        /*0526*/ 	.byte	0x06
	.zero		1


	//   ....[64]....
        /*0528*/ 	.word	0x000037f0
        /*052c*/ 	.word	0x000000ff
        /*0530*/ 	.word	0x000000c0
        /*0534*/ 	.short	0x010a
        /*0536*/ 	.byte	0x07
	.zero		1


	//   ....[65]....
        /*0538*/ 	.word	0x000038a0
        /*053c*/ 	.word	0x000000ff
        /*0540*/ 	.word	0x00000000
        /*0544*/ 	.short	0x010a
        /*0546*/ 	.byte	0x06
	.zero		1


	//   ....[66]....
        /*0548*/ 	.word	0x000039d0
        /*054c*/ 	.word	0x000000ff
        /*0550*/ 	.word	0x00000000
        /*0554*/ 	.short	0x010a
        /*0556*/ 	.byte	0x1e
	.zero		1


	//   ....[67]....
        /*0558*/ 	.word	0x00003cd0
        /*055c*/ 	.word	0x000000ff
        /*0560*/ 	.word	0x00000000
        /*0564*/ 	.short	0x010a
        /*0566*/ 	.byte	0x07
	.zero		1


	//   ....[68]....
        /*0568*/ 	.word	0x00003d60
        /*056c*/ 	.word	0x000000ff
        /*0570*/ 	.word	0x00000000
        /*0574*/ 	.short	0x010a
        /*0576*/ 	.byte	0x07
	.zero		1


	//   ....[69]....
        /*0578*/ 	.word	0x00003df0
        /*057c*/ 	.word	0x000000ff
        /*0580*/ 	.word	0x00000000
        /*0584*/ 	.short	0x010a
        /*0586*/ 	.byte	0x07
	.zero		1


	//   ....[70]....
        /*0588*/ 	.word	0x00003e90
        /*058c*/ 	.word	0x00000000
        /*0590*/ 	.word	0x00000000
        /*0594*/ 	.short	0x010a
        /*0596*/ 	.byte	0xff
	.zero		1


	//   ....[71]....
        /*0598*/ 	.word	0x00003ed0
        /*059c*/ 	.word	0x00000000
        /*05a0*/ 	.word	0x00000000
        /*05a4*/ 	.short	0x010a
        /*05a6*/ 	.byte	0xff
	.zero		1


	//   ....[72]....
        /*05a8*/ 	.word	0x00003f40
        /*05ac*/ 	.word	0x000000ff
        /*05b0*/ 	.word	0x00000000
        /*05b4*/ 	.short	0x0101
        /*05b6*/ 	.byte	0x06
	.zero		1


	//   ....[73]....
        /*05b8*/ 	.word	0x00003f80
        /*05bc*/ 	.word	0x000000ff
        /*05c0*/ 	.word	0x00000100
        /*05c4*/ 	.short	0x010a
        /*05c6*/ 	.byte	0x05
	.zero		1


	//   ....[74]....
        /*05c8*/ 	.word	0x00003fd0
        /*05cc*/ 	.word	0x000000ff
        /*05d0*/ 	.word	0x00000000
        /*05d4*/ 	.short	0x0101
        /*05d6*/ 	.byte	0x06
	.zero		1


	//   ....[75]....
        /*05d8*/ 	.word	0x000043e0
        /*05dc*/ 	.word	0x00000000
        /*05e0*/ 	.word	0x00000080
        /*05e4*/ 	.short	0x010a
        /*05e6*/ 	.byte	0xff
	.zero		1


	//   ....[76]....
        /*05e8*/ 	.word	0x000044a0
        /*05ec*/ 	.word	0x00000000
        /*05f0*/ 	.word	0x00000000
        /*05f4*/ 	.short	0x0101
        /*05f6*/ 	.byte	0xff
	.zero		1


	//   ....[77]....
        /*05f8*/ 	.word	0x000047c0
        /*05fc*/ 	.word	0x000000ff
        /*0600*/ 	.word	0x00000078
        /*0604*/ 	.short	0x010a
        /*0606*/ 	.byte	0x04
	.zero		1


	//   ....[78]....
        /*0608*/ 	.word	0x000049c0
        /*060c*/ 	.word	0x000000ff
        /*0610*/ 	.word	0x00000050
        /*0614*/ 	.short	0x010a
        /*0616*/ 	.byte	0x04
	.zero		1


	//   ....[79]....
        /*0618*/ 	.word	0x00004bb0
        /*061c*/ 	.word	0x000000ff
        /*0620*/ 	.word	0x00000030
        /*0624*/ 	.short	0x010b
        /*0626*/ 	.byte	0x04
	.zero		1


	//   ....[80]....
        /*0628*/ 	.word	0x00004bc0
        /*062c*/ 	.word	0x000000ff
        /*0630*/ 	.word	0x00000000
        /*0634*/ 	.short	0x0101
        /*0636*/ 	.byte	0x07
	.zero		1


	//   ....[81]....
        /*0638*/ 	.word	0x00004be0
        /*063c*/ 	.word	0x000000ff
        /*0640*/ 	.word	0x00000058
        /*0644*/ 	.short	0x010a
        /*0646*/ 	.byte	0x04
	.zero		1


	//   ....[82]....
        /*0648*/ 	.word	0x00004d90
        /*064c*/ 	.word	0x000000ff
        /*0650*/ 	.word	0x00000038
        /*0654*/ 	.short	0x010b
        /*0656*/ 	.byte	0x04
	.zero		1


	//   ....[83]....
        /*0658*/ 	.word	0x00004da0
        /*065c*/ 	.word	0x000000ff
        /*0660*/ 	.word	0x00000000
        /*0664*/ 	.short	0x0101
        /*0666*/ 	.byte	0x07
	.zero		1


	//   ....[84]....
        /*0668*/ 	.word	0x00004db0
        /*066c*/ 	.word	0x000000ff
        /*0670*/ 	.word	0x00000060
        /*0674*/ 	.short	0x010a
        /*0676*/ 	.byte	0x04
	.zero		1


	//   ....[85]....
        /*0678*/ 	.word	0x00004fe0
        /*067c*/ 	.word	0x000000ff
        /*0680*/ 	.word	0x00000040
        /*0684*/ 	.short	0x010b
        /*0686*/ 	.byte	0x04
	.zero		1


	//   ....[86]....
        /*0688*/ 	.word	0x00005050
        /*068c*/ 	.word	0x000000ff
        /*0690*/ 	.word	0x00000000
        /*0694*/ 	.short	0x0101
        /*0696*/ 	.byte	0x07
	.zero		1


	//   ....[87]....
        /*0698*/ 	.word	0x00005090
        /*069c*/ 	.word	0x000000ff
        /*06a0*/ 	.word	0x00000068
        /*06a4*/ 	.short	0x010a
        /*06a6*/ 	.byte	0x04
	.zero		1


	//   ....[88]....
        /*06a8*/ 	.word	0x000052c0
        /*06ac*/ 	.word	0x000000ff
        /*06b0*/ 	.word	0x00000048
        /*06b4*/ 	.short	0x010b
        /*06b6*/ 	.byte	0x04
	.zero		1


	//   ....[89]....
        /*06b8*/ 	.word	0x000052e0
        /*06bc*/ 	.word	0x000000ff
        /*06c0*/ 	.word	0x00000000
        /*06c4*/ 	.short	0x0101
        /*06c6*/ 	.byte	0x05
	.zero		1


	//   ....[90]....
        /*06c8*/ 	.word	0x00005310
        /*06cc*/ 	.word	0x000000ff
        /*06d0*/ 	.word	0x00000050
        /*06d4*/ 	.short	0x010a
        /*06d6*/ 	.byte	0x04
	.zero		1


	//   ....[91]....
        /*06d8*/ 	.word	0x00005330
        /*06dc*/ 	.word	0x000000ff
        /*06e0*/ 	.word	0x00000058
        /*06e4*/ 	.short	0x010a
        /*06e6*/ 	.byte	0x04
	.zero		1


	//   ....[92]....
        /*06e8*/ 	.word	0x00005350
        /*06ec*/ 	.word	0x000000ff
        /*06f0*/ 	.word	0x00000060
        /*06f4*/ 	.short	0x010a
        /*06f6*/ 	.byte	0x04
	.zero		1


	//   ....[93]....
        /*06f8*/ 	.word	0x00005390
        /*06fc*/ 	.word	0x00000000
        /*0700*/ 	.word	0x00000068
        /*0704*/ 	.short	0x010a
        /*0706*/ 	.byte	0xff
	.zero		1


	//   ....[94]....
        /*0708*/ 	.word	0x000056f0
        /*070c*/ 	.word	0x00000000
        /*0710*/ 	.word	0x00000080
        /*0714*/ 	.short	0x010a
        /*0716*/ 	.byte	0xff
	.zero		1


	//   ....[95]....
        /*0718*/ 	.word	0x00005800
        /*071c*/ 	.word	0x00000000
        /*0720*/ 	.word	0x00000000
        /*0724*/ 	.short	0x0101
        /*0726*/ 	.byte	0xff
	.zero		1


	//   ....[96]....
        /*0728*/ 	.word	0x00006200
        /*072c*/ 	.word	0x000000ff
        /*0730*/ 	.word	0x00000030
        /*0734*/ 	.short	0x010a
        /*0736*/ 	.byte	0x2c
	.zero		1


	//   ....[97]....
        /*0738*/ 	.word	0x00006220
        /*073c*/ 	.word	0x0000004e
        /*0740*/ 	.word	0x000000a0
        /*0744*/ 	.short	0x010a
        /*0746*/ 	.byte	0xff
	.zero		1


	//   ....[98]....
        /*0748*/ 	.word	0x00006330
        /*074c*/ 	.word	0x000000ff
        /*0750*/ 	.word	0x00000030
        /*0754*/ 	.short	0x010a
        /*0756*/ 	.byte	0x2c
	.zero		1


	//   ....[99]....
        /*0758*/ 	.word	0x00006400
        /*075c*/ 	.word	0x0000004e
        /*0760*/ 	.word	0x000000a0
        /*0764*/ 	.short	0x010a
        /*0766*/ 	.byte	0xff
	.zero		1


	//   ....[100]....
        /*0768*/ 	.word	0x00006bb0
        /*076c*/ 	.word	0x00000000
        /*0770*/ 	.word	0x00000000
        /*0774*/ 	.short	0x0101
        /*0776*/ 	.byte	0xff
	.zero		1


	//   ....[101]....
        /*0778*/ 	.word	0x00006bc0
        /*077c*/ 	.word	0x00000003
        /*0780*/ 	.word	0x00000030
        /*0784*/ 	.short	0x010a
        /*0786*/ 	.byte	0xff
	.zero		1


	//   ....[102]....
        /*0788*/ 	.word	0x00006c80
        /*078c*/ 	.word	0x00000003
        /*0790*/ 	.word	0x00000030
        /*0794*/ 	.short	0x010a
        /*0796*/ 	.byte	0xff
	.zero		1


	//   ....[103]....
        /*0798*/ 	.word	0x00007470
        /*079c*/ 	.word	0x00000056
        /*07a0*/ 	.word	0x00000000
        /*07a4*/ 	.short	0x0101
        /*07a6*/ 	.byte	0xff
	.zero		1


	//   ....[104]....
        /*07a8*/ 	.word	0x00007490
        /*07ac*/ 	.word	0x00000057
        /*07b0*/ 	.word	0x00000030
        /*07b4*/ 	.short	0x010a
        /*07b6*/ 	.byte	0xff
	.zero		1


	//   ....[105]....
        /*07b8*/ 	.word	0x00007540
        /*07bc*/ 	.word	0x00000057
        /*07c0*/ 	.word	0x00000030
        /*07c4*/ 	.short	0x010a
        /*07c6*/ 	.byte	0xff
	.zero		1


	//   ....[106]....
        /*07c8*/ 	.word	0x00007d30
        /*07cc*/ 	.word	0x00000056
        /*07d0*/ 	.word	0x00000000
        /*07d4*/ 	.short	0x0101
        /*07d6*/ 	.byte	0xff
	.zero		1


	//   ....[107]....
        /*07d8*/ 	.word	0x00007d50
        /*07dc*/ 	.word	0x0000005c
        /*07e0*/ 	.word	0x00000030
        /*07e4*/ 	.short	0x010a
        /*07e6*/ 	.byte	0xff
	.zero		1


	//   ....[108]....
        /*07e8*/ 	.word	0x00007e00
        /*07ec*/ 	.word	0x0000005c
        /*07f0*/ 	.word	0x00000030
        /*07f4*/ 	.short	0x010a
        /*07f6*/ 	.byte	0xff
	.zero		1


	//   ....[109]....
        /*07f8*/ 	.word	0x000080b0
        /*07fc*/ 	.word	0x0000004e
        /*0800*/ 	.word	0x00000000
        /*0804*/ 	.short	0x0101
        /*0806*/ 	.byte	0xff
	.zero		1


	//   ....[110]....
        /*0808*/ 	.word	0x00008640
        /*080c*/ 	.word	0x00000002
        /*0810*/ 	.word	0x00000000
        /*0814*/ 	.short	0x0101
        /*0816*/ 	.byte	0xff
	.zero		1


	//   ....[111]....
        /*0818*/ 	.word	0x000088d0
        /*081c*/ 	.word	0x000000ff
        /*0820*/ 	.word	0x00000000
        /*0824*/ 	.short	0x0101
        /*0826*/ 	.byte	0x04
	.zero		1


	//   ....[112]....
        /*0828*/ 	.word	0x000088f0
        /*082c*/ 	.word	0x00000003
        /*0830*/ 	.word	0x000000f0
        /*0834*/ 	.short	0x010a
        /*0836*/ 	.byte	0xff
	.zero		1


	//   ....[113]....
        /*0838*/ 	.word	0x00008950
        /*083c*/ 	.word	0x00000002
        /*0840*/ 	.word	0x00000018
        /*0844*/ 	.short	0x010a
        /*0846*/ 	.byte	0xff
	.zero		1


	//   ....[114]....
        /*0848*/ 	.word	0x000089b0
        /*084c*/ 	.word	0x00000002
        /*0850*/ 	.word	0x00000018
        /*0854*/ 	.short	0x010a
        /*0856*/ 	.byte	0xff
	.zero		1


	//   ....[115]....
        /*0858*/ 	.word	0x00008a00
        /*085c*/ 	.word	0x00000002
        /*0860*/ 	.word	0x00000080
        /*0864*/ 	.short	0x010a
        /*0866*/ 	.byte	0xff
	.zero		1


	//   ....[116]....
        /*0868*/ 	.word	0x00008a60
        /*086c*/ 	.word	0x00000000
        /*0870*/ 	.word	0x00000000
        /*0874*/ 	.short	0x010a
        /*0876*/ 	.byte	0xff
	.zero		1


	//   ....[117]....
        /*0878*/ 	.word	0x00008ac0
        /*087c*/ 	.word	0x00000000
        /*0880*/ 	.word	0x00000000
        /*0884*/ 	.short	0x010a
        /*0886*/ 	.byte	0xff
	.zero		1


	//   ....[118]....
        /*0888*/ 	.word	0x00008b10
        /*088c*/ 	.word	0x00000000
        /*0890*/ 	.word	0x000000e0
        /*0894*/ 	.short	0x010a
        /*0896*/ 	.byte	0xff
	.zero		1


	//   ....[119]....
        /*0898*/ 	.word	0x00008b70
        /*089c*/ 	.word	0x00000000
        /*08a0*/ 	.word	0x00000090
        /*08a4*/ 	.short	0x010a
        /*08a6*/ 	.byte	0xff
	.zero		1


	//   ....[120]....
        /*08a8*/ 	.word	0x00008bc0
        /*08ac*/ 	.word	0x00000000
        /*08b0*/ 	.word	0x00000080
        /*08b4*/ 	.short	0x010a
        /*08b6*/ 	.byte	0xff
	.zero		1


	//   ....[121]....
        /*08b8*/ 	.word	0x00008c20
        /*08bc*/ 	.word	0x00000000
        /*08c0*/ 	.word	0x00000090
        /*08c4*/ 	.short	0x010a
        /*08c6*/ 	.byte	0xff
	.zero		1


	//   ....[122]....
        /*08c8*/ 	.word	0x00008c80
        /*08cc*/ 	.word	0x00000004
        /*08d0*/ 	.word	0x00000008
        /*08d4*/ 	.short	0x010a
        /*08d6*/ 	.byte	0xff
	.zero		1


	//   ....[123]....
        /*08d8*/ 	.word	0x00008d60
        /*08dc*/ 	.word	0x00000002
        /*08e0*/ 	.word	0x00000008
        /*08e4*/ 	.short	0x010a
        /*08e6*/ 	.byte	0xff
	.zero		1


	//   ....[124]....
        /*08e8*/ 	.word	0x00008db0
        /*08ec*/ 	.word	0x00000000
        /*08f0*/ 	.word	0x00000080
        /*08f4*/ 	.short	0x010a
        /*08f6*/ 	.byte	0xff
	.zero		1


	//   ....[125]....
        /*08f8*/ 	.word	0x00008e10
        /*08fc*/ 	.word	0x00000000
        /*0900*/ 	.word	0x000000c0
        /*0904*/ 	.short	0x010a
        /*0906*/ 	.byte	0xff
	.zero		1


	//   ....[126]....
        /*0908*/ 	.word	0x00008e70
        /*090c*/ 	.word	0x00000000
        /*0910*/ 	.word	0x00000000
        /*0914*/ 	.short	0x010a
        /*0916*/ 	.byte	0xff
	.zero		1


	//   ....[127]....
        /*0918*/ 	.word	0x00008ed0
        /*091c*/ 	.word	0x00000000
        /*0920*/ 	.word	0x00000000
        /*0924*/ 	.short	0x010a
        /*0926*/ 	.byte	0xff
	.zero		1


	//   ....[128]....
        /*0928*/ 	.word	0x00008f30
        /*092c*/ 	.word	0x00000000
        /*0930*/ 	.word	0x00000000
        /*0934*/ 	.short	0x010a
        /*0936*/ 	.byte	0xff
	.zero		1


	//   ....[129]....
        /*0938*/ 	.word	0x00008f90
        /*093c*/ 	.word	0x00000000
        /*0940*/ 	.word	0x00000000
        /*0944*/ 	.short	0x010a
        /*0946*/ 	.byte	0xff
	.zero		1


	//   ....[130]....
        /*0948*/ 	.word	0x00008ff0
        /*094c*/ 	.word	0x00000000
        /*0950*/ 	.word	0x00000100
        /*0954*/ 	.short	0x010a
        /*0956*/ 	.byte	0xff
	.zero		1


	//   ....[131]....
        /*0958*/ 	.word	0x00009040
        /*095c*/ 	.word	0x00000000
        /*0960*/ 	.word	0x00000080
        /*0964*/ 	.short	0x010a
        /*0966*/ 	.byte	0xff
	.zero		1


	//   ....[132]....
        /*0968*/ 	.word	0x000090a0
        /*096c*/ 	.word	0x00000000
        /*0970*/ 	.word	0x00000078
        /*0974*/ 	.short	0x010a
        /*0976*/ 	.byte	0xff
	.zero		1


	//   ....[133]....
        /*0978*/ 	.word	0x00009100
        /*097c*/ 	.word	0x00000003
        /*0980*/ 	.word	0x00000050
        /*0984*/ 	.short	0x010a
        /*0986*/ 	.byte	0xff
	.zero		1


	//   ....[134]....
        /*0988*/ 	.word	0x00009160
        /*098c*/ 	.word	0x00000003
        /*0990*/ 	.word	0x00000058
        /*0994*/ 	.short	0x010a
        /*0996*/ 	.byte	0xff
	.zero		1


	//   ....[135]....
        /*0998*/ 	.word	0x000091c0
        /*099c*/ 	.word	0x00000003
        /*09a0*/ 	.word	0x00000060
        /*09a4*/ 	.short	0x010a
        /*09a6*/ 	.byte	0xff
	.zero		1


	//   ....[136]....
        /*09a8*/ 	.word	0x00009220
        /*09ac*/ 	.word	0x00000003
        /*09b0*/ 	.word	0x00000068
        /*09b4*/ 	.short	0x010a
        /*09b6*/ 	.byte	0xff
	.zero		1


	//   ....[137]....
        /*09b8*/ 	.word	0x00009280
        /*09bc*/ 	.word	0x00000000
        /*09c0*/ 	.word	0x00000050
        /*09c4*/ 	.short	0x010a
        /*09c6*/ 	.byte	0xff
	.zero		1


	//   ....[138]....
        /*09c8*/ 	.word	0x000092e0
        /*09cc*/ 	.word	0x00000000
        /*09d0*/ 	.word	0x00000058
        /*09d4*/ 	.short	0x010a
        /*09d6*/ 	.byte	0xff
	.zero		1


	//   ....[139]....
        /*09d8*/ 	.word	0x00009340
        /*09dc*/ 	.word	0x00000000
        /*09e0*/ 	.word	0x00000060
        /*09e4*/ 	.short	0x010a
        /*09e6*/ 	.byte	0xff
	.zero		1


	//   ....[140]....
        /*09e8*/ 	.word	0x00009390
        /*09ec*/ 	.word	0x00000000
        /*09f0*/ 	.word	0x00000080
        /*09f4*/ 	.short	0x010a
        /*09f6*/ 	.byte	0xff
	.zero		1


	//   ....[141]....
        /*09f8*/ 	.word	0x000093f0
        /*09fc*/ 	.word	0x00000000
        /*0a00*/ 	.word	0x00000030
        /*0a04*/ 	.short	0x010a
        /*0a06*/ 	.byte	0xff
	.zero		1


	//   ....[142]....
        /*0a08*/ 	.word	0x00009440
        /*0a0c*/ 	.word	0x0000004e
        /*0a10*/ 	.word	0x000000a0
        /*0a14*/ 	.short	0x010a
        /*0a16*/ 	.byte	0xff
	.zero		1


	//   ....[143]....
        /*0a18*/ 	.word	0x00009490
        /*0a1c*/ 	.word	0x00000003
        /*0a20*/ 	.word	0x00000030
        /*0a24*/ 	.short	0x010a
        /*0a26*/ 	.byte	0xff
	.zero		1


	//   ....[144]....
        /*0a28*/ 	.word	0x000094e0
        /*0a2c*/ 	.word	0x00000057
        /*0a30*/ 	.word	0x00000030
        /*0a34*/ 	.short	0x010a
        /*0a36*/ 	.byte	0xff
	.zero		1


	//   ....[145]....
        /*0a38*/ 	.word	0x00009530
        /*0a3c*/ 	.word	0x0000005c
        /*0a40*/ 	.word	0x00000030
        /*0a44*/ 	.short	0x010a
        /*0a46*/ 	.byte	0xff
	.zero		1


	//----- nvinfo : EIATTR_NUM_MBARRIERS
	.align		4
.L_47:
        /*0a48*/ 	.byte	0x03, 0x38
        /*0a4a*/ 	.short	0x0021


	//----- nvinfo : EIATTR_EXIT_INSTR_OFFSETS
	.align		4
        /*0a4c*/ 	.byte	0x04, 0x1c
        /*0a4e*/ 	.short	(.L_49 - .L_48)


	//   ....[0]....
.L_48:
        /*0a50*/ 	.word	0x00002930


	//   ....[1]....
        /*0a54*/ 	.word	0x00002e30


	//   ....[2]....
        /*0a58*/ 	.word	0x00002e90


	//   ....[3]....
        /*0a5c*/ 	.word	0x00004200


	//   ....[4]....
        /*0a60*/ 	.word	0x000053c0


	//   ....[5]....
        /*0a64*/ 	.word	0x00005400


	//   ....[6]....
        /*0a68*/ 	.word	0x000087d0


	//   ....[7]....
        /*0a6c*/ 	.word	0x00008840


	//   ....[8]....
        /*0a70*/ 	.word	0x00008870


	//   ....[9]....
        /*0a74*/ 	.word	0x000088e0


	//----- nvinfo : EIATTR_MAX_THREADS
	.align		4
.L_49:
        /*0a78*/ 	.byte	0x04, 0x05
        /*0a7a*/ 	.short	(.L_51 - .L_50)
.L_50:
        /*0a7c*/ 	.word	0x00000100
        /*0a80*/ 	.word	0x00000001
        /*0a84*/ 	.word	0x00000001


	//----- nvinfo : EIATTR_CRS_STACK_SIZE
	.align		4
.L_51:
        /*0a88*/ 	.byte	0x04, 0x1e
        /*0a8a*/ 	.short	(.L_53 - .L_52)
.L_52:
        /*0a8c*/ 	.word	0x00000000


	//----- nvinfo : EIATTR_CBANK_PARAM_SIZE
	.align		4
.L_53:
        /*0a90*/ 	.byte	0x03, 0x19
        /*0a92*/ 	.short	0x0800


	//----- nvinfo : EIATTR_PARAM_CBANK
	.align		4
        /*0a94*/ 	.byte	0x04, 0x0a
        /*0a96*/ 	.short	(.L_55 - .L_54)
	.align		4
.L_54:
        /*0a98*/ 	.word	index@(.nv.constant0._ZN7cutlass13device_kernelINS_4gemm6kernel13GemmUniversalIN4cute5tupleIJiiiiEEENS1_10collective13CollectiveMmaINS1_35MainloopSm100TmaUmmaWarpSpecializedILi3ELi2ELi4ENS5_IJNS4_1CILi2EEENSA_ILi4EEENSA_ILi1EEEEEEEENS5_IJNSA_ILi128EEESG_NSA_ILi64EEEEEENS_6half_tENS5_IJSD_llEEESJ_NS5_IJlSD_lEEENS4_8TiledMMAINS4_8MMA_AtomIJNS4_26SM100_MMA_F16BF16_2x1SM_SSISJ_SJ_fLi128ELi128ELNS4_4UMMA5MajorE1ELSQ_0ELNSP_7ScaleInE0ELSR_0EEEEEENS4_6LayoutINS5_IJSD_SD_SD_EEENS5_IJNSA_ILi0EEESW_SW_EEEEENS5_IJNS4_10UnderscoreESZ_SZ_EEEEENS4_28SM100_TMA_2SM_LOAD_MULTICASTENS4_14ComposedLayoutINS4_7SwizzleILi3ELi4ELi3EEENS4_18smem_ptr_flag_bitsILi16EEENSU_INS5_IJSH_NSA_ILi8EEEEEENS5_IJSD_SH_EEEEEEEvNS4_8identityENS4_18SM100_TMA_2SM_LOADENS13_IS15_S17_NSU_INS5_IJS18_SH_EEENS5_IJSH_SD_EEEEEEEvS1D_EENS_8epilogue10collective18CollectiveEpilogueINS1K_23Sm100TmaWarpSpecializedILi4ELi2ELi16ELb1ELb0EEEJNS5_IJSH_SG_SH_EEENS5_IJNSU_ISH_SD_EENSU_INS5_IJNSA_ILi16EEESB_EEES1A_EEEEESJ_SL_SJ_SL_NS1K_6fusion15FusionCallbacksIS1O_NS1V_17LinearCombinationISJ_fSJ_fLNS_15FloatRoundStyleE2EEES1P_S1U_JEEENS4_5SM1004TMEM4LOAD26SM100_TMEM_LOAD_32dp32b16xENS4_13SM90_TMA_LOADENS13_INS14_ILi1ELi4ELi3EEES17_NSU_INS5_IJS18_S1R_EEENS5_IJS1R_SD_EEEEEEENS4_39AutoVectorizingCopyWithAssumedAlignmentILi128EEENS4_14SM90_TMA_STOREES2A_S2C_S2C_EEEvvEEEEvNT_6ParamsE)
        /*0a9c*/ 	.short	0x0380
        /*0a9e*/ 	.short	0x0800


	//----- nvinfo : EIATTR_SW_WAR
	.align		4
.L_55:
        /*0aa0*/ 	.byte	0x04, 0x36
        /*0aa2*/ 	.short	(.L_57 - .L_56)
.L_56:
        /*0aa4*/ 	.word	0x00000008
.L_57:


//--------------------- .nv.callgraph             --------------------------
	.section	.nv.callgraph,"",@"SHT_CUDA_CALLGRAPH"
	.align	4
	.sectionentsize	8
	.align		4
        /*0000*/ 	.word	0x00000000
	.align		4
        /*0004*/ 	.word	0xffffffff
	.align		4
        /*0008*/ 	.word	index@(_ZN7cutlass13device_kernelINS_4gemm6kernel13GemmUniversalIN4cute5tupleIJiiiiEEENS1_10collective13CollectiveMmaINS1_35MainloopSm100TmaUmmaWarpSpecializedILi3ELi2ELi4ENS5_IJNS4_1CILi2EEENSA_ILi4EEENSA_ILi1EEEEEEEENS5_IJNSA_ILi128EEESG_NSA_ILi64EEEEEENS_6half_tENS5_IJSD_llEEESJ_NS5_IJlSD_lEEENS4_8TiledMMAINS4_8MMA_AtomIJNS4_26SM100_MMA_F16BF16_2x1SM_SSISJ_SJ_fLi128ELi128ELNS4_4UMMA5MajorE1ELSQ_0ELNSP_7ScaleInE0ELSR_0EEEEEENS4_6LayoutINS5_IJSD_SD_SD_EEENS5_IJNSA_ILi0EEESW_SW_EEEEENS5_IJNS4_10UnderscoreESZ_SZ_EEEEENS4_28SM100_TMA_2SM_LOAD_MULTICASTENS4_14ComposedLayoutINS4_7SwizzleILi3ELi4ELi3EEENS4_18smem_ptr_flag_bitsILi16EEENSU_INS5_IJSH_NSA_ILi8EEEEEENS5_IJSD_SH_EEEEEEEvNS4_8identityENS4_18SM100_TMA_2SM_LOADENS13_IS15_S17_NSU_INS5_IJS18_SH_EEENS5_IJSH_SD_EEEEEEEvS1D_EENS_8epilogue10collective18CollectiveEpilogueINS1K_23Sm100TmaWarpSpecializedILi4ELi2ELi16ELb1ELb0EEEJNS5_IJSH_SG_SH_EEENS5_IJNSU_ISH_SD_EENSU_INS5_IJNSA_ILi16EEESB_EEES1A_EEEEESJ_SL_SJ_SL_NS1K_6fusion15FusionCallbacksIS1O_NS1V_17LinearCombinationISJ_fSJ_fLNS_15FloatRoundStyleE2EEES1P_S1U_JEEENS4_5SM1004TMEM4LOAD26SM100_TMEM_LOAD_32dp32b16xENS4_13SM90_TMA_LOADENS13_INS14_ILi1ELi4ELi3EEES17_NSU_INS5_IJS18_S1R_EEENS5_IJS1R_SD_EEEEEEENS4_39AutoVectorizingCopyWithAssumedAlignmentILi128EEENS4_14SM90_TMA_STOREES2A_S2C_S2C_EEEvvEEEEvNT_6ParamsE)
	.align		4
        /*000c*/ 	.word	index@(__assertfail)
	.align		4
        /*0010*/ 	.word	0x00000000
	.align		4
        /*0014*/ 	.word	0xfffffffe
	.align		4
        /*0018*/ 	.word	0x00000000
	.align		4
        /*001c*/ 	.word	0xfffffffd
	.align		4
        /*0020*/ 	.word	0x00000000
	.align		4
        /*0024*/ 	.word	0xfffffffc


//--------------------- .nv.constant4             --------------------------
	.section	.nv.constant4,"a",@progbits
	.align	8
	.align		8
.nv.constant4:
        /*0000*/ 	.dword	__assertfail
	.align		8
        /*0008*/ 	.dword	__unnamed_1
	.align		8
        /*0010*/ 	.dword	__unnamed_2
	.align		8
        /*0018*/ 	.dword	_ZN40_INTERNAL_5aee0959_4_k_cu_9ba86491_381644cuda3std3__45__cpo5beginE
	.align		8
        /*0020*/ 	.dword	_ZN40_INTERNAL_5aee0959_4_k_cu_9ba86491_381644cuda3std3__45__cpo3endE
	.align		8
        /*0028*/ 	.dword	_ZN40_INTERNAL_5aee0959_4_k_cu_9ba86491_381644cuda3std3__45__cpo6cbeginE
	.align		8
        /*0030*/ 	.dword	_ZN40_INTERNAL_5aee0959_4_k_cu_9ba86491_381644cuda3std3__45__cpo4cendE
	.align		8
        /*0038*/ 	.dword	_ZN40_INTERNAL_5aee0959_4_k_cu_9ba86491_381644cuda3std3__442_GLOBAL__N__5aee0959_4_k_cu_9ba86491_381646ignoreE
	.align		8
        /*0040*/ 	.dword	_ZN40_INTERNAL_5aee0959_4_k_cu_9ba86491_381644cuda3std3__419piecewise_constructE
	.align		8
        /*0048*/ 	.dword	_ZN40_INTERNAL_5aee0959_4_k_cu_9ba86491_381644cuda3std3__48in_placeE
	.align		8
        /*0050*/ 	.dword	_ZN40_INTERNAL_5aee0959_4_k_cu_9ba86491_381644cuda3std6ranges3__45__cpo4swapE
	.align		8
        /*0058*/ 	.dword	_ZN40_INTERNAL_5aee0959_4_k_cu_9ba86491_381644cuda3std6ranges3__45__cpo9iter_moveE
	.align		8
        /*0060*/ 	.dword	_ZN40_INTERNAL_5aee0959_4_k_cu_9ba86491_381644cute7productE
	.align		8
        /*0068*/ 	.dword	_ZN40_INTERNAL_5aee0959_4_k_cu_9ba86491_381644cute1_E
	.align		8
        /*0070*/ 	.dword	$str$25
	.align		8
        /*0078*/ 	.dword	$str$26
	.align		8
        /*0080*/ 	.dword	$str$27
	.align		8
        /*0088*/ 	.dword	$str$28


//--------------------- .text._ZN7cutlass13device_kernelINS_4gemm6kernel13GemmUniversalIN4cute5tupleIJiiiiEEENS1_10collective13CollectiveMmaINS1_35MainloopSm100TmaUmmaWarpSpecializedILi3ELi2ELi4ENS5_IJNS4_1CILi2EEENSA_ILi4EEENSA_ILi1EEEEEEEENS5_IJNSA_ILi128EEESG_NSA_ILi64EEEEEENS_6half_tENS5_IJSD_llEEESJ_NS5_IJlSD_lEEENS4_8TiledMMAINS4_8MMA_AtomIJNS4_26SM100_MMA_F16BF16_2x1SM_SSISJ_SJ_fLi128ELi128ELNS4_4UMMA5MajorE1ELSQ_0ELNSP_7ScaleInE0ELSR_0EEEEEENS4_6LayoutINS5_IJSD_SD_SD_EEENS5_IJNSA_ILi0EEESW_SW_EEEEENS5_IJNS4_10UnderscoreESZ_SZ_EEEEENS4_28SM100_TMA_2SM_LOAD_MULTICASTENS4_14ComposedLayoutINS4_7SwizzleILi3ELi4ELi3EEENS4_18smem_ptr_flag_bitsILi16EEENSU_INS5_IJSH_NSA_ILi8EEEEEENS5_IJSD_SH_EEEEEEEvNS4_8identityENS4_18SM100_TMA_2SM_LOADENS13_IS15_S17_NSU_INS5_IJS18_SH_EEENS5_IJSH_SD_EEEEEEEvS1D_EENS_8epilogue10collective18CollectiveEpilogueINS1K_23Sm100TmaWarpSpecializedILi4ELi2ELi16ELb1ELb0EEEJNS5_IJSH_SG_SH_EEENS5_IJNSU_ISH_SD_EENSU_INS5_IJNSA_ILi16EEESB_EEES1A_EEEEESJ_SL_SJ_SL_NS1K_6fusion15FusionCallbacksIS1O_NS1V_17LinearCombinationISJ_fSJ_fLNS_15FloatRoundStyleE2EEES1P_S1U_JEEENS4_5SM1004TMEM4LOAD26SM100_TMEM_LOAD_32dp32b16xENS4_13SM90_TMA_LOADENS13_INS14_ILi1ELi4ELi3EEES17_NSU_INS5_IJS18_S1R_EEENS5_IJS1R_SD_EEEEEEENS4_39AutoVectorizingCopyWithAssumedAlignmentILi128EEENS4_14SM90_TMA_STOREES2A_S2C_S2C_EEEvvEEEEvNT_6ParamsE --------------------------
	.section	.text._ZN7cutlass13device_kernelINS_4gemm6kernel13GemmUniversalIN4cute5tupleIJiiiiEEENS1_10collective13CollectiveMmaINS1_35MainloopSm100TmaUmmaWarpSpecializedILi3ELi2ELi4ENS5_IJNS4_1CILi2EEENSA_ILi4EEENSA_ILi1EEEEEEEENS5_IJNSA_ILi128EEESG_NSA_ILi64EEEEEENS_6half_tENS5_IJSD_llEEESJ_NS5_IJlSD_lEEENS4_8TiledMMAINS4_8MMA_AtomIJNS4_26SM100_MMA_F16BF16_2x1SM_SSISJ_SJ_fLi128ELi128ELNS4_4UMMA5MajorE1ELSQ_0ELNSP_7ScaleInE0ELSR_0EEEEEENS4_6LayoutINS5_IJSD_SD_SD_EEENS5_IJNSA_ILi0EEESW_SW_EEEEENS5_IJNS4_10UnderscoreESZ_SZ_EEEEENS4_28SM100_TMA_2SM_LOAD_MULTICASTENS4_14ComposedLayoutINS4_7SwizzleILi3ELi4ELi3EEENS4_18smem_ptr_flag_bitsILi16EEENSU_INS5_IJSH_NSA_ILi8EEEEEENS5_IJSD_SH_EEEEEEEvNS4_8identityENS4_18SM100_TMA_2SM_LOADENS13_IS15_S17_NSU_INS5_IJS18_SH_EEENS5_IJSH_SD_EEEEEEEvS1D_EENS_8epilogue10collective18CollectiveEpilogueINS1K_23Sm100TmaWarpSpecializedILi4ELi2ELi16ELb1ELb0EEEJNS5_IJSH_SG_SH_EEENS5_IJNSU_ISH_SD_EENSU_INS5_IJNSA_ILi16EEESB_EEES1A_EEEEESJ_SL_SJ_SL_NS1K_6fusion15FusionCallbacksIS1O_NS1V_17LinearCombinationISJ_fSJ_fLNS_15FloatRoundStyleE2EEES1P_S1U_JEEENS4_5SM1004TMEM4LOAD26SM100_TMEM_LOAD_32dp32b16xENS4_13SM90_TMA_LOADENS13_INS14_ILi1ELi4ELi3EEES17_NSU_INS5_IJS18_S1R_EEENS5_IJS1R_SD_EEEEEEENS4_39AutoVectorizingCopyWithAssumedAlignmentILi128EEENS4_14SM90_TMA_STOREES2A_S2C_S2C_EEEvvEEEEvNT_6ParamsE,"ax",@progbits
	.align	128
.text._ZN7cutlass13device_kernelINS_4gemm6kernel13GemmUniversalIN4cute5tupleIJiiiiEEENS1_10collective13CollectiveMmaINS1_35MainloopSm100TmaUmmaWarpSpecializedILi3ELi2ELi4ENS5_IJNS4_1CILi2EEENSA_ILi4EEENSA_ILi1EEEEEEEENS5_IJNSA_ILi128EEESG_NSA_ILi64EEEEEENS_6half_tENS5_IJSD_llEEESJ_NS5_IJlSD_lEEENS4_8TiledMMAINS4_8MMA_AtomIJNS4_26SM100_MMA_F16BF16_2x1SM_SSISJ_SJ_fLi128ELi128ELNS4_4UMMA5MajorE1ELSQ_0ELNSP_7ScaleInE0ELSR_0EEEEEENS4_6LayoutINS5_IJSD_SD_SD_EEENS5_IJNSA_ILi0EEESW_SW_EEEEENS5_IJNS4_10UnderscoreESZ_SZ_EEEEENS4_28SM100_TMA_2SM_LOAD_MULTICASTENS4_14ComposedLayoutINS4_7SwizzleILi3ELi4ELi3EEENS4_18smem_ptr_flag_bitsILi16EEENSU_INS5_IJSH_NSA_ILi8EEEEEENS5_IJSD_SH_EEEEEEEvNS4_8identityENS4_18SM100_TMA_2SM_LOADENS13_IS15_S17_NSU_INS5_IJS18_SH_EEENS5_IJSH_SD_EEEEEEEvS1D_EENS_8epilogue10collective18CollectiveEpilogueINS1K_23Sm100TmaWarpSpecializedILi4ELi2ELi16ELb1ELb0EEEJNS5_IJSH_SG_SH_EEENS5_IJNSU_ISH_SD_EENSU_INS5_IJNSA_ILi16EEESB_EEES1A_EEEEESJ_SL_SJ_SL_NS1K_6fusion15FusionCallbacksIS1O_NS1V_17LinearCombinationISJ_fSJ_fLNS_15FloatRoundStyleE2EEES1P_S1U_JEEENS4_5SM1004TMEM4LOAD26SM100_TMEM_LOAD_32dp32b16xENS4_13SM90_TMA_LOADENS13_INS14_ILi1ELi4ELi3EEES17_NSU_INS5_IJS18_S1R_EEENS5_IJS1R_SD_EEEEEEENS4_39AutoVectorizingCopyWithAssumedAlignmentILi128EEENS4_14SM90_TMA_STOREES2A_S2C_S2C_EEEvvEEEEvNT_6ParamsE:
        .type           _ZN7cutlass13device_kernelINS_4gemm6kernel13GemmUniversalIN4cute5tupleIJiiiiEEENS1_10collective13CollectiveMmaINS1_35MainloopSm100TmaUmmaWarpSpecializedILi3ELi2ELi4ENS5_IJNS4_1CILi2EEENSA_ILi4EEENSA_ILi1EEEEEEEENS5_IJNSA_ILi128EEESG_NSA_ILi64EEEEEENS_6half_tENS5_IJSD_llEEESJ_NS5_IJlSD_lEEENS4_8TiledMMAINS4_8MMA_AtomIJNS4_26SM100_MMA_F16BF16_2x1SM_SSISJ_SJ_fLi128ELi128ELNS4_4UMMA5MajorE1ELSQ_0ELNSP_7ScaleInE0ELSR_0EEEEEENS4_6LayoutINS5_IJSD_SD_SD_EEENS5_IJNSA_ILi0EEESW_SW_EEEEENS5_IJNS4_10UnderscoreESZ_SZ_EEEEENS4_28SM100_TMA_2SM_LOAD_MULTICASTENS4_14ComposedLayoutINS4_7SwizzleILi3ELi4ELi3EEENS4_18smem_ptr_flag_bitsILi16EEENSU_INS5_IJSH_NSA_ILi8EEEEEENS5_IJSD_SH_EEEEEEEvNS4_8identityENS4_18SM100_TMA_2SM_LOADENS13_IS15_S17_NSU_INS5_IJS18_SH_EEENS5_IJSH_SD_EEEEEEEvS1D_EENS_8epilogue10collective18CollectiveEpilogueINS1K_23Sm100TmaWarpSpecializedILi4ELi2ELi16ELb1ELb0EEEJNS5_IJSH_SG_SH_EEENS5_IJNSU_ISH_SD_EENSU_INS5_IJNSA_ILi16EEESB_EEES1A_EEEEESJ_SL_SJ_SL_NS1K_6fusion15FusionCallbacksIS1O_NS1V_17LinearCombinationISJ_fSJ_fLNS_15FloatRoundStyleE2EEES1P_S1U_JEEENS4_5SM1004TMEM4LOAD26SM100_TMEM_LOAD_32dp32b16xENS4_13SM90_TMA_LOADENS13_INS14_ILi1ELi4ELi3EEES17_NSU_INS5_IJS18_S1R_EEENS5_IJS1R_SD_EEEEEEENS4_39AutoVectorizingCopyWithAssumedAlignmentILi128EEENS4_14SM90_TMA_STOREES2A_S2C_S2C_EEEvvEEEEvNT_6ParamsE,@function
        .size           _ZN7cutlass13device_kernelINS_4gemm6kernel13GemmUniversalIN4cute5tupleIJiiiiEEENS1_10collective13CollectiveMmaINS1_35MainloopSm100TmaUmmaWarpSpecializedILi3ELi2ELi4ENS5_IJNS4_1CILi2EEENSA_ILi4EEENSA_ILi1EEEEEEEENS5_IJNSA_ILi128EEESG_NSA_ILi64EEEEEENS_6half_tENS5_IJSD_llEEESJ_NS5_IJlSD_lEEENS4_8TiledMMAINS4_8MMA_AtomIJNS4_26SM100_MMA_F16BF16_2x1SM_SSISJ_SJ_fLi128ELi128ELNS4_4UMMA5MajorE1ELSQ_0ELNSP_7ScaleInE0ELSR_0EEEEEENS4_6LayoutINS5_IJSD_SD_SD_EEENS5_IJNSA_ILi0EEESW_SW_EEEEENS5_IJNS4_10UnderscoreESZ_SZ_EEEEENS4_28SM100_TMA_2SM_LOAD_MULTICASTENS4_14ComposedLayoutINS4_7SwizzleILi3ELi4ELi3EEENS4_18smem_ptr_flag_bitsILi16EEENSU_INS5_IJSH_NSA_ILi8EEEEEENS5_IJSD_SH_EEEEEEEvNS4_8identityENS4_18SM100_TMA_2SM_LOADENS13_IS15_S17_NSU_INS5_IJS18_SH_EEENS5_IJSH_SD_EEEEEEEvS1D_EENS_8epilogue10collective18CollectiveEpilogueINS1K_23Sm100TmaWarpSpecializedILi4ELi2ELi16ELb1ELb0EEEJNS5_IJSH_SG_SH_EEENS5_IJNSU_ISH_SD_EENSU_INS5_IJNSA_ILi16EEESB_EEES1A_EEEEESJ_SL_SJ_SL_NS1K_6fusion15FusionCallbacksIS1O_NS1V_17LinearCombinationISJ_fSJ_fLNS_15FloatRoundStyleE2EEES1P_S1U_JEEENS4_5SM1004TMEM4LOAD26SM100_TMEM_LOAD_32dp32b16xENS4_13SM90_TMA_LOADENS13_INS14_ILi1ELi4ELi3EEES17_NSU_INS5_IJS18_S1R_EEENS5_IJS1R_SD_EEEEEEENS4_39AutoVectorizingCopyWithAssumedAlignmentILi128EEENS4_14SM90_TMA_STOREES2A_S2C_S2C_EEEvvEEEEvNT_6ParamsE,(.L_x_194 - _ZN7cutlass13device_kernelINS_4gemm6kernel13GemmUniversalIN4cute5tupleIJiiiiEEENS1_10collective13CollectiveMmaINS1_35MainloopSm100TmaUmmaWarpSpecializedILi3ELi2ELi4ENS5_IJNS4_1CILi2EEENSA_ILi4EEENSA_ILi1EEEEEEEENS5_IJNSA_ILi128EEESG_NSA_ILi64EEEEEENS_6half_tENS5_IJSD_llEEESJ_NS5_IJlSD_lEEENS4_8TiledMMAINS4_8MMA_AtomIJNS4_26SM100_MMA_F16BF16_2x1SM_SSISJ_SJ_fLi128ELi128ELNS4_4UMMA5MajorE1ELSQ_0ELNSP_7ScaleInE0ELSR_0EEEEEENS4_6LayoutINS5_IJSD_SD_SD_EEENS5_IJNSA_ILi0EEESW_SW_EEEEENS5_IJNS4_10UnderscoreESZ_SZ_EEEEENS4_28SM100_TMA_2SM_LOAD_MULTICASTENS4_14ComposedLayoutINS4_7SwizzleILi3ELi4ELi3EEENS4_18smem_ptr_flag_bitsILi16EEENSU_INS5_IJSH_NSA_ILi8EEEEEENS5_IJSD_SH_EEEEEEEvNS4_8identityENS4_18SM100_TMA_2SM_LOADENS13_IS15_S17_NSU_INS5_IJS18_SH_EEENS5_IJSH_SD_EEEEEEEvS1D_EENS_8epilogue10collective18CollectiveEpilogueINS1K_23Sm100TmaWarpSpecializedILi4ELi2ELi16ELb1ELb0EEEJNS5_IJSH_SG_SH_EEENS5_IJNSU_ISH_SD_EENSU_INS5_IJNSA_ILi16EEESB_EEES1A_EEEEESJ_SL_SJ_SL_NS1K_6fusion15FusionCallbacksIS1O_NS1V_17LinearCombinationISJ_fSJ_fLNS_15FloatRoundStyleE2EEES1P_S1U_JEEENS4_5SM1004TMEM4LOAD26SM100_TMEM_LOAD_32dp32b16xENS4_13SM90_TMA_LOADENS13_INS14_ILi1ELi4ELi3EEES17_NSU_INS5_IJS18_S1R_EEENS5_IJS1R_SD_EEEEEEENS4_39AutoVectorizingCopyWithAssumedAlignmentILi128EEENS4_14SM90_TMA_STOREES2A_S2C_S2C_EEEvvEEEEvNT_6ParamsE)
        .other          _ZN7cutlass13device_kernelINS_4gemm6kernel13GemmUniversalIN4cute5tupleIJiiiiEEENS1_10collective13CollectiveMmaINS1_35MainloopSm100TmaUmmaWarpSpecializedILi3ELi2ELi4ENS5_IJNS4_1CILi2EEENSA_ILi4EEENSA_ILi1EEEEEEEENS5_IJNSA_ILi128EEESG_NSA_ILi64EEEEEENS_6half_tENS5_IJSD_llEEESJ_NS5_IJlSD_lEEENS4_8TiledMMAINS4_8MMA_AtomIJNS4_26SM100_MMA_F16BF16_2x1SM_SSISJ_SJ_fLi128ELi128ELNS4_4UMMA5MajorE1ELSQ_0ELNSP_7ScaleInE0ELSR_0EEEEEENS4_6LayoutINS5_IJSD_SD_SD_EEENS5_IJNSA_ILi0EEESW_SW_EEEEENS5_IJNS4_10UnderscoreESZ_SZ_EEEEENS4_28SM100_TMA_2SM_LOAD_MULTICASTENS4_14ComposedLayoutINS4_7SwizzleILi3ELi4ELi3EEENS4_18smem_ptr_flag_bitsILi16EEENSU_INS5_IJSH_NSA_ILi8EEEEEENS5_IJSD_SH_EEEEEEEvNS4_8identityENS4_18SM100_TMA_2SM_LOADENS13_IS15_S17_NSU_INS5_IJS18_SH_EEENS5_IJSH_SD_EEEEEEEvS1D_EENS_8epilogue10collective18CollectiveEpilogueINS1K_23Sm100TmaWarpSpecializedILi4ELi2ELi16ELb1ELb0EEEJNS5_IJSH_SG_SH_EEENS5_IJNSU_ISH_SD_EENSU_INS5_IJNSA_ILi16EEESB_EEES1A_EEEEESJ_SL_SJ_SL_NS1K_6fusion15FusionCallbacksIS1O_NS1V_17LinearCombinationISJ_fSJ_fLNS_15FloatRoundStyleE2EEES1P_S1U_JEEENS4_5SM1004TMEM4LOAD26SM100_TMEM_LOAD_32dp32b16xENS4_13SM90_TMA_LOADENS13_INS14_ILi1ELi4ELi3EEES17_NSU_INS5_IJS18_S1R_EEENS5_IJS1R_SD_EEEEEEENS4_39AutoVectorizingCopyWithAssumedAlignmentILi128EEENS4_14SM90_TMA_STOREES2A_S2C_S2C_EEEvvEEEEvNT_6ParamsE,@"STO_CUDA_ENTRY STV_DEFAULT"
_ZN7cutlass13device_kernelINS_4gemm6kernel13GemmUniversalIN4cute5tupleIJiiiiEEENS1_10collective13CollectiveMmaINS1_35MainloopSm100TmaUmmaWarpSpecializedILi3ELi2ELi4ENS5_IJNS4_1CILi2EEENSA_ILi4EEENSA_ILi1EEEEEEEENS5_IJNSA_ILi128EEESG_NSA_ILi64EEEEEENS_6half_tENS5_IJSD_llEEESJ_NS5_IJlSD_lEEENS4_8TiledMMAINS4_8MMA_AtomIJNS4_26SM100_MMA_F16BF16_2x1SM_SSISJ_SJ_fLi128ELi128ELNS4_4UMMA5MajorE1ELSQ_0ELNSP_7ScaleInE0ELSR_0EEEEEENS4_6LayoutINS5_IJSD_SD_SD_EEENS5_IJNSA_ILi0EEESW_SW_EEEEENS5_IJNS4_10UnderscoreESZ_SZ_EEEEENS4_28SM100_TMA_2SM_LOAD_MULTICASTENS4_14ComposedLayoutINS4_7SwizzleILi3ELi4ELi3EEENS4_18smem_ptr_flag_bitsILi16EEENSU_INS5_IJSH_NSA_ILi8EEEEEENS5_IJSD_SH_EEEEEEEvNS4_8identityENS4_18SM100_TMA_2SM_LOADENS13_IS15_S17_NSU_INS5_IJS18_SH_EEENS5_IJSH_SD_EEEEEEEvS1D_EENS_8epilogue10collective18CollectiveEpilogueINS1K_23Sm100TmaWarpSpecializedILi4ELi2ELi16ELb1ELb0EEEJNS5_IJSH_SG_SH_EEENS5_IJNSU_ISH_SD_EENSU_INS5_IJNSA_ILi16EEESB_EEES1A_EEEEESJ_SL_SJ_SL_NS1K_6fusion15FusionCallbacksIS1O_NS1V_17LinearCombinationISJ_fSJ_fLNS_15FloatRoundStyleE2EEES1P_S1U_JEEENS4_5SM1004TMEM4LOAD26SM100_TMEM_LOAD_32dp32b16xENS4_13SM90_TMA_LOADENS13_INS14_ILi1ELi4ELi3EEES17_NSU_INS5_IJS18_S1R_EEENS5_IJS1R_SD_EEEEEEENS4_39AutoVectorizingCopyWithAssumedAlignmentILi128EEENS4_14SM90_TMA_STOREES2A_S2C_S2C_EEEvvEEEEvNT_6ParamsE:
[----:B------:R-:W1:Y:S01]  /*0000*/  LDC R1, c[0x0][0x37c] ;  /* 0x0000df00ff017b82 */ /* 0x000e620000000800 */
[----:B------:R-:W2:Y:S01]  /*0010*/  S2R R76, SR_TID.X ;  /* 0x00000000004c7919 */ /* 0x000ea20000002100 */
[----:B------:R-:W3:Y:S06]  /*0020*/  LDCU.64 UR6, c[0x0][0x890] ;  /* 0x00011200ff0677ac */ /* 0x000eec0008000a00 */
[----:B------:R-:W4:Y:S01]  /*0030*/  S2UR UR37, SR_CgaCtaId ;  /* 0x00000000002579c3 */ /* 0x000f220000008800 */
[----:B------:R-:W-:Y:S01]  /*0040*/  PRMT R63, RZ, 0x7610, R63 ;  /* 0x00007610ff3f7816 */ /* 0x000fe2000000003f */
[----:B------:R-:W1:Y:S01]  /*0050*/  LDCU.64 UR46, c[0x0][0x358] ;  /* 0x00006b00ff2e77ac */ /* 0x000e620008000a00 */
[----:B------:R-:W-:-:S02]  /*0060*/  ELECT P0, URZ, PT ;  /* 0x0000000000ff782f */ /* 0x000fc40003800000 */
[----:B---3--:R-:W-:-:S04]  /*0070*/  ISETP.NE.U32.AND P1, PT, RZ, UR6, PT ;  /* 0x00000006ff007c0c */ /* 0x008fc8000bf25070 */
[----:B------:R-:W-:Y:S01]  /*0080*/  ISETP.NE.AND.EX P2, PT, RZ, UR7, PT, P1 ;  /* 0x00000007ff007c0c */ /* 0x000fe2000bf45310 */
[----:B----4-:R-:W-:Y:S02]  /*0090*/  ULOP3.LUT UR9, UR37, 0x1, URZ, 0xc0, !UPT ;  /* 0x0000000125097892 */ /* 0x010fe4000f8ec0ff */
[----:B------:R-:W-:Y:S01]  /*00a0*/  ULOP3.LUT UR8, UR37, 0x1, URZ, 0x3c, !UPT ;  /* 0x0000000125087892 */ /* 0x000fe2000f8e3cff */
[----:B--2---:R-:W-:-:S05]  /*00b0*/  SHF.R.U32.HI R70, RZ, 0x5, R76 ;  /* 0x00000005ff467819 */ /* 0x004fca000001164c */
[----:B------:R-:W2:Y:S02]  /*00c0*/  SHFL.IDX PT, R0, R70, RZ, 0x1f ;  /* 0x00001fff46007589 */ /* 0x000ea400000e0000 */
[----:B--2---:R-:W-:Y:S02]  /*00d0*/  R2UR UR10, R0 ;  /* 0x00000000000a72ca */ /* 0x004fe400000e0000 */
[----:B-1----:R-:W-:Y:S05]  /*00e0*/  @P2 BRA `(.L_x_0) ;  /* 0x00000000002c2947 */ /* 0x002fea0003800000 */
[----:B------:R-:W1:Y:S02]  /*00f0*/  LDCU.64 UR4, c[0x0][0x888] ;  /* 0x00011100ff0477ac */ /* 0x000e640008000a00 */
[----:B-1----:R-:W-:-:S04]  /*0100*/  UISETP.NE.U32.AND UP0, UPT, UR4, URZ, UPT ;  /* 0x000000ff0400728c */ /* 0x002fc8000bf05070 */
[----:B------:R-:W-:-:S09]  /*0110*/  UISETP.NE.AND.EX UP0, UPT, UR5, URZ, UPT, UP0 ;  /* 0x000000ff0500728c */ /* 0x000fd2000bf05300 */
[----:B------:R-:W-:Y:S05]  /*0120*/  BRA.U !UP0, `(.L_x_1) ;  /* 0x0000000108107547 */ /* 0x000fea000b800000 */
[----:B------:R-:W1:Y:S02]  /*0130*/  LDC.64 R2, c[0x0][0x888] ;  /* 0x00022200ff027b82 */ /* 0x000e640000000a00 */
[----:B-1----:R1:W5:Y:S01]  /*0140*/  LDG.E R35, desc[UR46][R2.64] ;  /* 0x0000002e02237981 */ /* 0x002362000c1e1900 */
[----:B------:R-:W-:Y:S01]  /*0150*/  HFMA2 R63, -RZ, RZ, 0, 5.9604644775390625e-08 ;  /* 0x00000001ff3f7431 */ /* 0x000fe200000001ff */
[----:B------:R-:W-:Y:S05]  /*0160*/  BRA `(.L_x_0) ;  /* 0x00000000000c7947 */ /* 0x000fea0003800000 */
.L_x_1:
[----:B------:R-:W1:Y:S01]  /*0170*/  LDCU UR4, c[0x0][0x880] ;  /* 0x00011000ff0477ac */ /* 0x000e620008000800 */
[----:B------:R-:W-:Y:S01]  /*0180*/  HFMA2 R63, -RZ, RZ, 0, 5.9604644775390625e-08 ;  /* 0x00000001ff3f7431 */ /* 0x000fe200000001ff */
[----:B-1----:R-:W-:-:S07]  /*0190*/  MOV R35, UR4 ;  /* 0x0000000400237c02 */ /* 0x002fce0008000f00 */
.L_x_0:
[----:B------:R-:W2:Y:S02]  /*01a0*/  LDCU.64 UR4, c[0x0][0x8b0] ;  /* 0x00011600ff0477ac */ /* 0x000ea40008000a00 */
[----:B--2---:R-:W-:-:S04]  /*01b0*/  UISETP.NE.U32.AND UP0, UPT, UR4, URZ, UPT ;  /* 0x000000ff0400728c */ /* 0x004fc8000bf05070 */
[----:B------:R-:W-:-:S09]  /*01c0*/  UISETP.NE.AND.EX UP0, UPT, UR5, URZ, UPT, UP0 ;  /* 0x000000ff0500728c */ /* 0x000fd2000bf05300 */
[----:B------:R-:W-:Y:S05]  /*01d0*/  BRA.U UP0, `(.L_x_2) ;  /* 0x0000000100247547 */ /* 0x000fea000b800000 */
[----:B------:R-:W2:Y:S02]  /*01e0*/  LDCU.64 UR4, c[0x0][0x8a8] ;  /* 0x00011500ff0477ac */ /* 0x000ea40008000a00 */
[----:B--2---:R-:W-:-:S04]  /*01f0*/  UISETP.NE.U32.AND UP0, UPT, UR4, URZ, UPT ;  /* 0x000000ff0400728c */ /* 0x004fc8000bf05070 */
[----:B------:R-:W-:-:S09]  /*0200*/  UISETP.NE.AND.EX UP0, UPT, UR5, URZ, UPT, UP0 ;  /* 0x000000ff0500728c */ /* 0x000fd2000bf05300 */
[----:B------:R-:W-:Y:S05]  /*0210*/  BRA.U !UP0, `(.L_x_3) ;  /* 0x00000001080c7547 */ /* 0x000fea000b800000 */
[----:B------:R-:W2:Y:S02]  /*0220*/  LDC.64 R32, c[0x0][0x8a8] ;  /* 0x00022a00ff207b82 */ /* 0x000ea40000000a00 */
[----:B--2---:R2:W5:Y:S01]  /*0230*/  LDG.E R32, desc[UR46][R32.64] ;  /* 0x0000002e20207981 */ /* 0x004562000c1e1900 */
[----:B------:R-:W-:Y:S05]  /*0240*/  BRA `(.L_x_2) ;  /* 0x0000000000087947 */ /* 0x000fea0003800000 */
.L_x_3:
[----:B------:R-:W2:Y:S02]  /*0250*/  LDCU UR4, c[0x0][0x8a0] ;  /* 0x00011400ff0477ac */ /* 0x000ea40008000800 */
[----:B--2---:R-:W-:Y:S02]  /*0260*/  MOV R32, UR4 ;  /* 0x0000000400207c02 */ /* 0x004fe40008000f00 */
.L_x_2:
[----:B------:R-:W-:Y:S01]  /*0270*/  IMAD.U32 R0, RZ, RZ, UR10 ;  /* 0x0000000aff007e24 */ /* 0x000fe2000f8e00ff */
[----:B------:R-:W-:Y:S04]  /*0280*/  BSSY.RECONVERGENT B0, `(.L_x_4) ;  /* 0x000000c000007945 */ /* 0x000fe80003800200 */
[C---:B------:R-:W-:Y:S02]  /*0290*/  ISETP.NE.OR P3, PT, R0.reuse, 0x1, !P0 ;  /* 0x000000010000780c */ /* 0x040fe40004765670 */
[----:B------:R-:W-:-:S11]  /*02a0*/  ISETP.NE.OR P2, PT, R0, 0x3, !P0 ;  /* 0x000000030000780c */ /* 0x000fd60004745670 */
[----:B------:R-:W-:Y:S05]  /*02b0*/  @P3 BRA `(.L_x_5) ;  /* 0x0000000000203947 */ /* 0x000fea0003800000 */
[----:B------:R-:W3:Y:S02]  /*02c0*/  LDCU.64 UR4, c[0x0][0x348] ;  /* 0x00006900ff0477ac */ /* 0x000ee40008000a00 */
[----:B---3--:R-:W-:Y:S02]  /*02d0*/  UIADD3 UR12, UP1, UPT, UR4, 0x80, URZ ;  /* 0x00000080040c7890 */ /* 0x008fe4000ff3e0ff */
[----:B------:R-:W-:Y:S02]  /*02e0*/  UIADD3 UR4, UP0, UPT, UR4, 0x180, URZ ;  /* 0x0000018004047890 */ /* 0x000fe4000ff1e0ff */
[----:B------:R-:W-:Y:S02]  /*02f0*/  UIADD3.X UR13, UPT, UPT, URZ, UR5, URZ, UP1, !UPT ;  /* 0x00000005ff0d7290 */ /* 0x000fe40008ffe4ff */
[----:B------:R-:W-:-:S07]  /*0300*/  UIADD3.X UR5, UPT, UPT, URZ, UR5, URZ, UP0, !UPT ;  /* 0x00000005ff057290 */ /* 0x000fce00087fe4ff */
[----:B------:R3:W-:Y:S02]  /*0310*/  UTMACCTL.PF [UR12] ;  /* 0x000000000c0079b9 */ /* 0x0007e40008040000 */
[----:B------:R3:W-:Y:S02]  /*0320*/  UTMACCTL.PF [UR4] ;  /* 0x00000000040079b9 */ /* 0x0007e40008040000 */
[----:B---3--:R-:W-:Y:S01]  /*0330*/  NOP ;  /* 0x0000000000007918 */ /* 0x008fe20000000000 */
.L_x_5:
[----:B------:R-:W-:Y:S05]  /*0340*/  BSYNC.RECONVERGENT B0 ;  /* 0x0000000000007941 */ /* 0x000fea0003800200 */
.L_x_4:
[----:B------:R-:W-:Y:S04]  /*0350*/  BSSY.RECONVERGENT B0, `(.L_x_6) ;  /* 0x000000a000007945 */ /* 0x000fe80003800200 */
        /* <DEDUP_REMOVED lines=9> */
.L_x_7:
[----:B------:R-:W-:Y:S05]  /*03f0*/  BSYNC.RECONVERGENT B0 ;  /* 0x0000000000007941 */ /* 0x000fea0003800200 */
.L_x_6:
[----:B------:R-:W3:Y:S01]  /*0400*/  LDCU.64 UR4, c[0x0][0x888] ;  /* 0x00011100ff0477ac */ /* 0x000ee20008000a00 */
[----:B------:R-:W-:Y:S01]  /*0410*/  ISETP.NE.AND.EX P1, PT, RZ, UR7, PT, P1 ;  /* 0x00000007ff007c0c */ /* 0x000fe2000bf25310 */
[----:B------:R-:W-:Y:S01]  /*0420*/  UPLOP3.LUT UP4, UPT, UPT, UPT, UPT, 0x80, 0x8 ;  /* 0x000000000008789c */ /* 0x000fe20003f8f070 */
[----:B---3--:R-:W-:-:S04]  /*0430*/  ISETP.NE.U32.AND P2, PT, RZ, UR4, PT ;  /* 0x00000004ff007c0c */ /* 0x008fc8000bf45070 */
[----:B------:R-:W-:-:S13]  /*0440*/  ISETP.NE.AND.EX P2, PT, RZ, UR5, PT, P2 ;  /* 0x00000005ff007c0c */ /* 0x000fda000bf45320 */
[----:B------:R-:W-:Y:S05]  /*0450*/  @P2 BRA P1, `(.L_x_8) ;  /* 0x0000000000282947 */ /* 0x000fea0000800000 */
[----:B------:R-:W-:Y:S01]  /*0460*/  UISETP.NE.U32.AND UP1, UPT, UR6, URZ, UPT ;  /* 0x000000ff0600728c */ /* 0x000fe2000bf25070 */
[----:B-----5:R-:W-:Y:S01]  /*0470*/  FSETP.NEU.AND P1, PT, R35, RZ, PT ;  /* 0x000000ff2300720b */ /* 0x020fe20003f2d000 */
[----:B------:R-:W-:Y:S02]  /*0480*/  UISETP.NE.U32.AND UP0, UPT, UR4, URZ, UPT ;  /* 0x000000ff0400728c */ /* 0x000fe4000bf05070 */
[----:B------:R-:W-:Y:S02]  /*0490*/  UISETP.NE.AND.EX UP1, UPT, UR7, URZ, UPT, UP1 ;  /* 0x000000ff0700728c */ /* 0x000fe4000bf25310 */
[----:B------:R-:W-:-:S04]  /*04a0*/  UISETP.NE.AND.EX UP0, UPT, UR5, URZ, UPT, UP0 ;  /* 0x000000ff0500728c */ /* 0x000fc8000bf05300 */
[----:B------:R-:W-:-:S04]  /*04b0*/  USEL UR4, URZ, 0xffffffff, UP0 ;  /* 0xffffffffff047887 */ /* 0x000fc80008000000 */
[----:B------:R-:W-:Y:S01]  /*04c0*/  VOTEU.ANY UP0, P1 ;  /* 0x0000000000ff7886 */ /* 0x000fe20000800100 */
[----:B------:R-:W-:-:S04]  /*04d0*/  @!UP1 USEL UR4, URZ, 0xffffffff, UP0 ;  /* 0xffffffffff049887 */ /* 0x000fc80008000000 */
[----:B------:R-:W-:-:S04]  /*04e0*/  ULOP3.LUT UR4, UR4, 0x1, URZ, 0xc0, !UPT ;  /* 0x0000000104047892 */ /* 0x000fc8000f8ec0ff */
[----:B------:R-:W-:-:S11]  /*04f0*/  UISETP.NE.U32.AND UP4, UPT, UR4, 0x1, UPT ;  /* 0x000000010400788c */ /* 0x000fd6000bf85070 */
.L_x_8:
[----:B------:R-:W3:Y:S01]  /*0500*/  SHFL.IDX PT, R0, R70, RZ, 0x1f ;  /* 0x00001fff46007589 */ /* 0x000ee200000e0000 */
[----:B------:R-:W-:-:S04]  /*0510*/  UISETP.NE.AND UP0, UPT, UR10, 0x2, UPT ;  /* 0x000000020a00788c */ /* 0x000fc8000bf05270 */
[----:B------:R-:W-:Y:S02]  /*0520*/  UISETP.EQ.AND UP1, UPT, UR9, URZ, !UP0 ;  /* 0x000000ff0900728c */ /* 0x000fe4000c722270 */
[----:B------:R-:W-:-:S04]  /*0530*/  USEL UR6, URZ, 0x1, UP0 ;  /* 0x00000001ff067887 */ /* 0x000fc80008000000 */
[----:B------:R-:W-:Y:S02]  /*0540*/  PLOP3.LUT P5, PT, P0, PT, UP1, 0x80, 0x8 ;  /* 0x000000000008781c */ /* 0x000fe400007af018 */
[----:B---3--:R-:W-:-:S13]  /*0550*/  ISETP.NE.AND P1, PT, R0, RZ, PT ;  /* 0x000000ff0000720c */ /* 0x008fda0003f25270 */
[----:B------:R-:W-:Y:S05]  /*0560*/  @P1 BRA `(.L_x_9) ;  /* 0x00000000004c1947 */ /* 0x000fea0003800000 */
[----:B------:R-:W-:Y:S01]  /*0570*/  UMOV UR7, 0x400 ;  /* 0x0000040000077882 */ /* 0x000fe20000000000 */
[----:B------:R-:W-:Y:S01]  /*0580*/  UMOV UR5, 0x1 ;  /* 0x0000000100057882 */ /* 0x000fe20000000000 */
[----:B------:R-:W-:Y:S01]  /*0590*/  UMOV UR4, 0x4 ;  /* 0x0000000400047882 */ /* 0x000fe20000000000 */
[----:B------:R-:W-:Y:S02]  /*05a0*/  ULEA UR7, UR37, UR7, 0x18 ;  /* 0x0000000725077291 */ /* 0x000fe4000f8ec0ff */
[----:B------:R-:W-:-:S04]  /*05b0*/  UIADD3 UR12, UPT, UPT, -UR5, 0x100000, URZ ;  /* 0x00100000050c7890 */ /* 0x000fc8000fffe1ff */
[----:B------:R-:W-:Y:S02]  /*05c0*/  USHF.L.U32 UR13, UR12, 0xb, URZ ;  /* 0x0000000b0c0d7899 */ /* 0x000fe400080006ff */
[----:B------:R-:W-:Y:S02]  /*05d0*/  USHF.L.U32 UR12, UR12, 0x1, URZ ;  /* 0x000000010c0c7899 */ /* 0x000fe400080006ff */
[----:B------:R-:W-:-:S04]  /*05e0*/  UIADD3 UR4, UPT, UPT, -UR4, 0x100000, URZ ;  /* 0x0010000004047890 */ /* 0x000fc8000fffe1ff */
[----:B------:R-:W-:Y:S02]  /*05f0*/  USHF.L.U32 UR5, UR4, 0xb, URZ ;  /* 0x0000000b04057899 */ /* 0x000fe400080006ff */
[----:B------:R-:W-:Y:S01]  /*0600*/  USHF.L.U32 UR4, UR4, 0x1, URZ ;  /* 0x0000000104047899 */ /* 0x000fe200080006ff */
[----:B------:R-:W-:Y:S01]  /*0610*/  ELECT P1, URZ, PT ;  /* 0x0000000000ff782f */ /* 0x000fe20003820000 */
[----:B------:R-:W3:Y:S02]  /*0620*/  FENCE.VIEW.ASYNC.S ;  /* 0x00000000000073c6 */ /* 0x000ee40000000000 */
[----:B---3--:R3:W4:Y:S08]  /*0630*/  SYNCS.EXCH.64 URZ, [UR7], UR12 ;  /* 0x0000000c07ff75b2 */ /* 0x0087300008000100 */
[----:B------:R3:W1:Y:S01]  /*0640*/  SYNCS.EXCH.64 URZ, [UR7+0x18], UR4 ;  /* 0x0000180407ff75b2 */ /* 0x0006620008000100 */
[----:B------:R3:W1:Y:S01]  /*0650*/  SYNCS.EXCH.64 URZ, [UR7+0x8], UR12 ;  /* 0x0000080c07ff75b2 */ /* 0x0006620008000100 */
[----:B------:R3:W1:Y:S01]  /*0660*/  SYNCS.EXCH.64 URZ, [UR7+0x20], UR4 ;  /* 0x0000200407ff75b2 */ /* 0x0006620008000100 */
[----:B------:R3:W1:Y:S01]  /*0670*/  SYNCS.EXCH.64 URZ, [UR7+0x10], UR12 ;  /* 0x0000100c07ff75b2 */ /* 0x0006620008000100 */
[----:B------:R3:W1:Y:S01]  /*0680*/  SYNCS.EXCH.64 URZ, [UR7+0x28], UR4 ;  /* 0x0000280407ff75b2 */ /* 0x0006620008000100 */
[----:B------:R-:W-:Y:S01]  /*0690*/  NOP ;  /* 0x0000000000007918 */ /* 0x000fe20000000000 */
.L_x_9:
[----:B------:R-:W2:Y:S01]  /*06a0*/  SHFL.IDX PT, R0, R70, RZ, 0x1f ;  /* 0x00001fff46007589 */ /* 0x000ea200000e0000 */
[----:B------:R-:W-:Y:S01]  /*06b0*/  NOP ;  /* 0x0000000000007918 */ /* 0x000fe20000000000 */
[----:B--2---:R-:W-:-:S13]  /*06c0*/  ISETP.NE.AND P1, PT, R0, 0x1, PT ;  /* 0x000000010000780c */ /* 0x004fda0003f25270 */
[----:B------:R-:W-:Y:S05]  /*06d0*/  @P1 BRA `(.L_x_10) ;  /* 0x0000000000541947 */ /* 0x000fea0003800000 */
[----:B---3--:R-:W-:Y:S01]  /*06e0*/  UMOV UR7, 0x400 ;  /* 0x0000040000077882 */ /* 0x008fe20000000000 */
        /* <DEDUP_REMOVED lines=10> */
[----:B------:R-:W2:Y:S02]  /*0790*/  FENCE.VIEW.ASYNC.S ;  /* 0x00000000000073c6 */ /* 0x000ea40000000000 */
[----:B--2---:R2:W3:Y:S08]  /*07a0*/  SYNCS.EXCH.64 URZ, [UR7+0x30], UR12 ;  /* 0x0000300c07ff75b2 */ /* 0x0044f00008000100 */
[----:B------:R2:W1:Y:S01]  /*07b0*/  SYNCS.EXCH.64 URZ, [UR7+0x50], UR4 ;  /* 0x0000500407ff75b2 */ /* 0x0004620008000100 */
[----:B------:R2:W1:Y:S01]  /*07c0*/  SYNCS.EXCH.64 URZ, [UR7+0x38], UR12 ;  /* 0x0000380c07ff75b2 */ /* 0x0004620008000100 */
[----:B------:R2:W1:Y:S01]  /*07d0*/  SYNCS.EXCH.64 URZ, [UR7+0x58], UR4 ;  /* 0x0000580407ff75b2 */ /* 0x0004620008000100 */
[----:B------:R2:W1:Y:S01]  /*07e0*/  SYNCS.EXCH.64 URZ, [UR7+0x40], UR12 ;  /* 0x0000400c07ff75b2 */ /* 0x0004620008000100 */
[----:B------:R2:W1:Y:S01]  /*07f0*/  SYNCS.EXCH.64 URZ, [UR7+0x60], UR4 ;  /* 0x0000600407ff75b2 */ /* 0x0004620008000100 */
[----:B------:R2:W1:Y:S01]  /*0800*/  SYNCS.EXCH.64 URZ, [UR7+0x48], UR12 ;  /* 0x0000480c07ff75b2 */ /* 0x0004620008000100 */
[----:B------:R2:W1:Y:S01]  /*0810*/  SYNCS.EXCH.64 URZ, [UR7+0x68], UR4 ;  /* 0x0000680407ff75b2 */ /* 0x0004620008000100 */
[----:B------:R-:W-:Y:S01]  /*0820*/  NOP ;  /* 0x0000000000007918 */ /* 0x000fe20000000000 */
.L_x_10:
[----:B------:R-:W4:Y:S01]  /*0830*/  SHFL.IDX PT, R0, R70, RZ, 0x1f ;  /* 0x00001fff46007589 */ /* 0x000f2200000e0000 */
[----:B------:R-:W-:Y:S01]  /*0840*/  NOP ;  /* 0x0000000000007918 */ /* 0x000fe20000000000 */
[----:B----4-:R-:W-:-:S13]  /*0850*/  ISETP.NE.AND P1, PT, R0, 0x3, PT ;  /* 0x000000030000780c */ /* 0x010fda0003f25270 */
[----:B------:R-:W-:Y:S05]  /*0860*/  @P1 BRA `(.L_x_11) ;  /* 0x00000000002c1947 */ /* 0x000fea0003800000 */
[----:B--23--:R-:W-:Y:S01]  /*0870*/  UMOV UR5, 0x400 ;  /* 0x0000040000057882 */ /* 0x00cfe20000000000 */
[----:B------:R-:W-:Y:S01]  /*0880*/  UMOV UR4, 0x20 ;  /* 0x0000002000047882 */ /* 0x000fe20000000000 */
[----:B------:R-:W-:Y:S02]  /*0890*/  ULEA UR5, UR37, UR5, 0x18 ;  /* 0x0000000525057291 */ /* 0x000fe4000f8ec0ff */
[----:B------:R-:W-:-:S04]  /*08a0*/  UIADD3 UR12, UPT, UPT, -UR4, 0x100000, URZ ;  /* 0x00100000040c7890 */ /* 0x000fc8000fffe1ff */
[----:B------:R-:W-:Y:S02]  /*08b0*/  USHF.L.U32 UR13, UR12, 0xb, URZ ;  /* 0x0000000b0c0d7899 */ /* 0x000fe400080006ff */
[----:B------:R-:W-:Y:S01]  /*08c0*/  USHF.L.U32 UR12, UR12, 0x1, URZ ;  /* 0x000000010c0c7899 */ /* 0x000fe200080006ff */
[----:B------:R-:W-:Y:S01]  /*08d0*/  ELECT P1, URZ, PT ;  /* 0x0000000000ff782f */ /* 0x000fe20003820000 */
[----:B------:R-:W2:Y:S10]  /*08e0*/  FENCE.VIEW.ASYNC.S ;  /* 0x00000000000073c6 */ /* 0x000eb40000000000 */
[----:B--2---:R4:W2:Y:S01]  /*08f0*/  SYNCS.EXCH.64 URZ, [UR5+0x70], UR12 ;  /* 0x0000700c05ff75b2 */ /* 0x0048a20008000100 */
[----:B------:R4:W3:Y:S02]  /*0900*/  SYNCS.EXCH.64 URZ, [UR5+0x78], UR12 ;  /* 0x0000780c05ff75b2 */ /* 0x0008e40008000100 */
[----:B----4-:R-:W-:Y:S01]  /*0910*/  NOP ;  /* 0x0000000000007918 */ /* 0x010fe20000000000 */
.L_x_11:
[----:B------:R-:W4:Y:S01]  /*0920*/  SHFL.IDX PT, R0, R70, RZ, 0x1f ;  /* 0x00001fff46007589 */ /* 0x000f2200000e0000 */
[----:B------:R-:W-:Y:S01]  /*0930*/  NOP ;  /* 0x0000000000007918 */ /* 0x000fe20000000000 */
[----:B----4-:R-:W-:-:S13]  /*0940*/  ISETP.NE.AND P1, PT, R0, 0x4, PT ;  /* 0x000000040000780c */ /* 0x010fda0003f25270 */
[----:B------:R-:W-:Y:S05]  /*0950*/  @P1 BRA `(.L_x_12) ;  /* 0x0000000000481947 */ /* 0x000fea0003800000 */
[----:B--23--:R-:W-:Y:S01]  /*0960*/  UMOV UR7, 0x720 ;  /* 0x0000072000077882 */ /* 0x00cfe20000000000 */
[----:B------:R-:W-:Y:S01]  /*0970*/  UMOV UR5, 0x400 ;  /* 0x0000040000057882 */ /* 0x000fe20000000000 */
[----:B------:R-:W-:Y:S01]  /*0980*/  USEL UR7, UR7, 0x620, UP4 ;  /* 0x0000062007077887 */ /* 0x000fe2000a000000 */
        /* <DEDUP_REMOVED lines=10> */
[----:B--2---:R4:W2:Y:S08]  /*0a30*/  SYNCS.EXCH.64 URZ, [UR5+0x80], UR12 ;  /* 0x0000800c05ff75b2 */ /* 0x0048b00008000100 */
[----:B------:R4:W3:Y:S01]  /*0a40*/  SYNCS.EXCH.64 URZ, [UR5+0x90], UR14 ;  /* 0x0000900e05ff75b2 */ /* 0x0008e20008000100 */
[----:B------:R4:W1:Y:S01]  /*0a50*/  SYNCS.EXCH.64 URZ, [UR5+0x88], UR12 ;  /* 0x0000880c05ff75b2 */ /* 0x0008620008000100 */
[----:B------:R4:W1:Y:S02]  /*0a60*/  SYNCS.EXCH.64 URZ, [UR5+0x98], UR14 ;  /* 0x0000980e05ff75b2 */ /* 0x0008640008000100 */
[----:B----4-:R-:W-:Y:S01]  /*0a70*/  NOP ;  /* 0x0000000000007918 */ /* 0x010fe20000000000 */
.L_x_12:
[----:B------:R-:W4:Y:S01]  /*0a80*/  SHFL.IDX PT, R0, R70, RZ, 0x1f ;  /* 0x00001fff46007589 */ /* 0x000f2200000e0000 */
[----:B------:R-:W-:Y:S01]  /*0a90*/  NOP ;  /* 0x0000000000007918 */ /* 0x000fe20000000000 */
[----:B----4-:R-:W-:-:S13]  /*0aa0*/  ISETP.NE.AND P1, PT, R0, 0x5, PT ;  /* 0x000000050000780c */ /* 0x010fda0003f25270 */
[----:B------:R-:W-:Y:S05]  /*0ab0*/  @P1 BRA `(.L_x_13) ;  /* 0x0000000000541947 */ /* 0x000fea0003800000 */
[----:B--23--:R-:W-:Y:S01]  /*0ac0*/  UMOV UR7, 0x400 ;  /* 0x0000040000077882 */ /* 0x00cfe20000000000 */
        /* <DEDUP_REMOVED lines=14> */
[----:B------:R4:W1:Y:S01]  /*0bb0*/  SYNCS.EXCH.64 URZ, [UR7+0xc8], UR4 ;  /* 0x0000c80407ff75b2 */ /* 0x0008620008000100 */
[----:B------:R4:W1:Y:S01]  /*0bc0*/  SYNCS.EXCH.64 URZ, [UR7+0xb0], UR12 ;  /* 0x0000b00c07ff75b2 */ /* 0x0008620008000100 */
[----:B------:R4:W1:Y:S01]  /*0bd0*/  SYNCS.EXCH.64 URZ, [UR7+0xd0], UR4 ;  /* 0x0000d00407ff75b2 */ /* 0x0008620008000100 */
[----:B------:R4:W1:Y:S01]  /*0be0*/  SYNCS.EXCH.64 URZ, [UR7+0xb8], UR12 ;  /* 0x0000b80c07ff75b2 */ /* 0x0008620008000100 */
[----:B------:R4:W1:Y:S02]  /*0bf0*/  SYNCS.EXCH.64 URZ, [UR7+0xd8], UR4 ;  /* 0x0000d80407ff75b2 */ /* 0x0008640008000100 */
[----:B----4-:R-:W-:Y:S01]  /*0c00*/  NOP ;  /* 0x0000000000007918 */ /* 0x010fe20000000000 */
.L_x_13:
[----:B------:R-:W4:Y:S01]  /*0c10*/  SHFL.IDX PT, R0, R70, RZ, 0x1f ;  /* 0x00001fff46007589 */ /* 0x000f2200000e0000 */
[----:B------:R-:W-:Y:S01]  /*0c20*/  ISETP.NE.OR P0, PT, RZ, UR10, !P0 ;  /* 0x0000000aff007c0c */ /* 0x000fe2000c705670 */
        /* <DEDUP_REMOVED lines=12> */
[----:B------:R4:W3:Y:S01]  /*0cf0*/  SYNCS.EXCH.64 URZ, [UR5+0xf0], UR12 ;  /* 0x0000f00c05ff75b2 */ /* 0x0008e20008000100 */
[----:B------:R4:W1:Y:S01]  /*0d00*/  SYNCS.EXCH.64 URZ, [UR5+0xe8], UR12 ;  /* 0x0000e80c05ff75b2 */ /* 0x0008620008000100 */
[----:B------:R4:W1:Y:S02]  /*0d10*/  SYNCS.EXCH.64 URZ, [UR5+0xf8], UR12 ;  /* 0x0000f80c05ff75b2 */ /* 0x0008640008000100 */
[----:B----4-:R-:W-:Y:S01]  /*0d20*/  NOP ;  /* 0x0000000000007918 */ /* 0x010fe20000000000 */
.L_x_14:
[----:B------:R-:W-:Y:S01]  /*0d30*/  VOTEU.ALL UP0, P0 ;  /* 0x0000000000ff7886 */ /* 0x000fe20000000000 */
[----:B--23--:R-:W-:Y:S01]  /*0d40*/  UMOV UR12, 0x20 ;  /* 0x00000020000c7882 */ /* 0x00cfe20000000000 */
[----:B------:R-:W2:Y:S01]  /*0d50*/  LDCU UR5, c[0x0][0x36c] ;  /* 0x00006d80ff0577ac */ /* 0x000ea20008000800 */
[----:B------:R-:W-:Y:S01]  /*0d60*/  NOP ;  /* 0x0000000000007918 */ /* 0x000fe20000000000 */
[----:B------:R-:W-:Y:S01]  /*0d70*/  LOP3.LUT R10, R76, 0x1f, RZ, 0xc0, !PT ;  /* 0x0000001f4c0a7812 */ /* 0x000fe200078ec0ff */
[----:B------:R-:W-:Y:S01]  /*0d80*/  @!UP0 UMOV UR4, 0x400 ;  /* 0x0000040000048882 */ /* 0x000fe20000000000 */
[----:B------:R-:W-:-:S04]  /*0d90*/  @!UP0 UIADD3 UR12, UPT, UPT, -UR12, 0x100000, URZ ;  /* 0x001000000c0c8890 */ /* 0x000fc8000fffe1ff */
[----:B------:R-:W-:Y:S02]  /*0da0*/  @!UP0 USHF.L.U32 UR13, UR12, 0xb, URZ ;  /* 0x0000000b0c0d8899 */ /* 0x000fe400080006ff */
[----:B------:R-:W-:Y:S02]  /*0db0*/  @!UP0 USHF.L.U32 UR12, UR12, 0x1, URZ ;  /* 0x000000010c0c8899 */ /* 0x000fe400080006ff */
[----:B------:R-:W-:Y:S01]  /*0dc0*/  @!UP0 ULEA UR4, UR37, UR4, 0x18 ;  /* 0x0000000425048291 */ /* 0x000fe2000f8ec0ff */
[----:B------:R-:W-:Y:S01]  /*0dd0*/  VOTEU.ALL UP0, P0 ;  /* 0x0000000000ff7886 */ /* 0x000fe20000000000 */
[----:B------:R-:W-:Y:S02]  /*0de0*/  UISETP.NE.AND UP3, UPT, UR10, URZ, UPT ;  /* 0x000000ff0a00728c */ /* 0x000fe4000bf65270 */
[----:B--2---:R-:W-:Y:S01]  /*0df0*/  UISETP.EQ.U32.AND UP1, UPT, UR5, 0x1, UPT ;  /* 0x000000010500788c */ /* 0x004fe2000bf22070 */
[----:B------:R-:W2:Y:S07]  /*0e00*/  FENCE.VIEW.ASYNC.S ;  /* 0x00000000000073c6 */ /* 0x000eae0000000000 */
[----:B--2---:R2:W3:Y:S01]  /*0e10*/  @!UP0 SYNCS.EXCH.64 URZ, [UR4+0x100], UR12 ;  /* 0x0001000c04ff85b2 */ /* 0x0044e20008000100 */
[----:B------:R-:W-:Y:S05]  /*0e20*/  BRA.U !UP1, `(.L_x_15) ;  /* 0x0000000109087547 */ /* 0x000fea000b800000 */
[----:B-1-3--:R-:W-:Y:S01]  /*0e30*/  UCGABAR_ARV ;  /* 0x00000000000079c7 */ /* 0x00afe20008000000 */
[----:B------:R-:W-:Y:S05]  /*0e40*/  BRA `(.L_x_16) ;  /* 0x0000000000047947 */ /* 0x000fea0003800000 */
.L_x_15:
[----:B-1-3--:R-:W-:Y:S01]  /*0e50*/  NOP ;  /* 0x0000000000007918 */ /* 0x00afe20000000000 */
.L_x_16:
[----:B------:R-:W1:Y:S01]  /*0e60*/  S2R R11, SR_CTAID.X ;  /* 0x00000000000b7919 */ /* 0x000e620000002500 */
[----:B------:R-:W-:-:S05]  /*0e70*/  CS2R.32 R64, SR_CgaSize ;  /* 0x0000000000407805 */ /* 0x000fca0000008a00 */
[----:B------:R-:W-:-:S05]  /*0e80*/  IMAD R64, R64, -0xa0, RZ ;  /* 0xffffff6040407824 */ /* 0x000fca00078e02ff */
[----:B------:R-:W-:-:S14]  /*0e90*/  R2UR UR5, R64 ;  /* 0x00000000400572ca */ /* 0x000fdc00000e0000 */
[----:B------:R-:W3:Y:S01]  /*0ea0*/  LDCU UR5, c[0x0][UR5+0x2b0] ;  /* 0x00005600050577ac */ /* 0x000ee20008000800 */
[----:B------:R-:W-:-:S05]  /*0eb0*/  CS2R.32 R0, SR_CgaSize ;  /* 0x0000000000007805 */ /* 0x000fca0000008a00 */
[----:B------:R-:W-:-:S06]  /*0ec0*/  IMAD R0, R0, -0xa0, RZ ;  /* 0xffffff6000007824 */ /* 0x000fcc00078e02ff */
[----:B------:R-:W4:Y:S01]  /*0ed0*/  LDC R0, c[0x0][R0+0x2a0] ;  /* 0x0000a80000007b82 */ /* 0x000f220000000800 */
[----:B------:R-:W-:Y:S01]  /*0ee0*/  PRMT R8, RZ, 0x7610, R8 ;  /* 0x00007610ff087816 */ /* 0x000fe20000000008 */
[----:B------:R-:W3:Y:S01]  /*0ef0*/  S2R R20, SR_CTAID.Y ;  /* 0x0000000000147919 */ /* 0x000ee20000002600 */
[----:B------:R-:W-:-:S05]  /*0f00*/  CS2R.32 R64, SR_CgaSize ;  /* 0x0000000000407805 */ /* 0x000fca0000008a00 */
[----:B------:R-:W-:-:S05]  /*0f10*/  IMAD R64, R64, -0xa0, RZ ;  /* 0xffffff6040407824 */ /* 0x000fca00078e02ff */
[----:B--2---:R-:W-:-:S14]  /*0f20*/  R2UR UR4, R64 ;  /* 0x00000000400472ca */ /* 0x004fdc00000e0000 */
[----:B------:R-:W2:Y:S01]  /*0f30*/  LDCU UR4, c[0x0][UR4+0x2b4] ;  /* 0x00005680040477ac */ /* 0x000ea20008000800 */
[----:B------:R-:W1:Y:S01]  /*0f40*/  LDCU UR11, c[0x0][0xb30] ;  /* 0x00016600ff0b77ac */ /* 0x000e620008000800 */
[----:B------:R-:W3:Y:S01]  /*0f50*/  LDC R9, c[0x0][0xb24] ;  /* 0x0002c900ff097b82 */ /* 0x000ee20000000800 */
[----:B------:R-:W-:Y:S02]  /*0f60*/  UISETP.GT.U32.AND UP0, UPT, UR9, 0xffff, UPT ;  /* 0x0000ffff0900788c */ /* 0x000fe4000bf04070 */
[----:B------:R-:W-:Y:S02]  /*0f70*/  USHF.L.U32 UR7, UR37, 0x9, URZ ;  /* 0x0000000925077899 */ /* 0x000fe400080006ff */
[----:B------:R-:W-:Y:S01]  /*0f80*/  USEL UR12, UR9, 0xffff, !UP0 ;  /* 0x0000ffff090c7887 */ /* 0x000fe2000c000000 */
[----:B------:R-:W-:-:S05]  /*0f90*/  CS2R.32 R62, SR_CgaSize ;  /* 0x00000000003e7805 */ /* 0x000fca0000008a00 */
[----:B------:R-:W-:-:S06]  /*0fa0*/  IMAD R62, R62, -0xa0, RZ ;  /* 0xffffff603e3e7824 */ /* 0x000fcc00078e02ff */
[----:B------:R-:W4:Y:S01]  /*0fb0*/  LDC R62, c[0x0][R62+0x2a4] ;  /* 0x0000a9003e3e7b82 */ /* 0x000f220000000800 */
[----:B------:R-:W-:Y:S02]  /*0fc0*/  ULOP3.LUT UR7, UR7, 0xc00, URZ, 0xc0, !UPT ;  /* 0x00000c0007077892 */ /* 0x000fe4000f8ec0ff */
[----:B------:R-:W-:Y:S02]  /*0fd0*/  ULOP3.LUT UR12, UR12, 0xffff, URZ, 0xc0, !UPT ;  /* 0x0000ffff0c0c7892 */ /* 0x000fe4000f8ec0ff */
[----:B------:R-:W-:-:S03]  /*0fe0*/  UISETP.NE.AND UP2, UPT, UR10, 0x2, UPT ;  /* 0x000000020a00788c */ /* 0x000fc6000bf45270 */
[----:B------:R-:W4:Y:S01]  /*0ff0*/  LDC R26, c[0x0][0xb24] ;  /* 0x0002c900ff1a7b82 */ /* 0x000f220000000800 */
[----:B-1----:R-:W-:Y:S01]  /*1000*/  UISETP.NE.AND UP0, UPT, UR11, 0x1, UPT ;  /* 0x000000010b00788c */ /* 0x002fe2000bf05270 */
[----:B------:R-:W-:Y:S01]  /*1010*/  I2FP.F32.U32 R64, R11 ;  /* 0x0000000b00407245 */ /* 0x000fe20000201000 */
[----:B------:R-:W-:-:S05]  /*1020*/  IMAD.MOV.U32 R21, RZ, RZ, R11 ;  /* 0x000000ffff157224 */ /* 0x000fca00078e000b */
[----:B------:R-:W1:Y:S01]  /*1030*/  S2UR UR36, SR_CTAID.Z ;  /* 0x00000000002479c3 */ /* 0x000e620000002700 */
[----:B---3--:R-:W-:Y:S02]  /*1040*/  ISETP.GE.AND P0, PT, R9, 0x1, PT ;  /* 0x000000010900780c */ /* 0x008fe40003f06270 */
[----:B------:R-:W-:Y:S01]  /*1050*/  I2FP.F32.U32 R3, R20 ;  /* 0x0000001400037245 */ /* 0x000fe20000201000 */
[----:B------:R-:W-:Y:S01]  /*1060*/  FMUL R64, R64, UR5 ;  /* 0x0000000540407c20 */ /* 0x000fe20008400000 */
[----:B------:R-:W-:-:S03]  /*1070*/  USHF.R.U32.HI UR5, URZ, 0x6, UR7 ;  /* 0x00000006ff057899 */ /* 0x000fc60008011607 */
[----:B--2---:R-:W-:Y:S01]  /*1080*/  FMUL R3, R3, UR4 ;  /* 0x0000000403037c20 */ /* 0x004fe20008400000 */
[----:B------:R-:W-:Y:S01]  /*1090*/  UMOV UR4, 0x55 ;  /* 0x0000005500047882 */ /* 0x000fe20000000000 */
[----:B------:R-:W2:Y:S01]  /*10a0*/  F2I.U32.TRUNC.NTZ R64, R64 ;  /* 0x0000004000407305 */ /* 0x000ea2000020f000 */
[----:B------:R-:W-:-:S07]  /*10b0*/  USHF.L.U32 UR4, UR4, UR12, URZ ;  /* 0x0000000c04047299 */ /* 0x000fce00080006ff */
[----:B------:R-:W3:Y:S01]  /*10c0*/  F2I.U32.TRUNC.NTZ R3, R3 ;  /* 0x0000000300037305 */ /* 0x000ee2000020f000 */
[----:B--2---:R-:W-:-:S04]  /*10d0*/  IMAD.MOV R64, RZ, RZ, -R64 ;  /* 0x000000ffff407224 */ /* 0x004fc800078e0a40 */
[----:B----4-:R-:W-:Y:S01]  /*10e0*/  IMAD R64, R0, R64, R11 ;  /* 0x0000004000407224 */ /* 0x010fe200078e020b */
[----:B------:R-:W-:Y:S02]  /*10f0*/  PRMT R0, RZ, 0x7610, R0 ;  /* 0x00007610ff007816 */ /* 0x000fe40000000000 */
[----:B---3--:R-:W-:-:S05]  /*1100*/  IADD3 R3, PT, PT, -R3, RZ, RZ ;  /* 0x000000ff03037210 */ /* 0x008fca0007ffe1ff */
[----:B------:R-:W-:Y:S01]  /*1110*/  IMAD R62, R62, R3, R20 ;  /* 0x000000033e3e7224 */ /* 0x000fe200078e0214 */
[----:B-1----:R-:W-:Y:S06]  /*1120*/  BRA.U UP3, `(.L_x_17) ;  /* 0x0000000103587547 */ /* 0x002fec000b800000 */
[----:B------:R-:W-:-:S04]  /*1130*/  ISETP.GT.U32.AND P1, PT, R64, 0x1, PT ;  /* 0x000000014000780c */ /* 0x000fc80003f24070 */
[C---:B------:R-:W-:Y:S02]  /*1140*/  ISETP.NE.AND P4, PT, R62.reuse, RZ, P1 ;  /* 0x000000ff3e00720c */ /* 0x040fe40000f85270 */
[C---:B------:R-:W-:Y:S02]  /*1150*/  ISETP.NE.AND P3, PT, R62.reuse, 0x1, P1 ;  /* 0x000000013e00780c */ /* 0x040fe40000f65270 */
[C---:B------:R-:W-:Y:S02]  /*1160*/  ISETP.NE.AND P2, PT, R62.reuse, 0x2, P1 ;  /* 0x000000023e00780c */ /* 0x040fe40000f45270 */
[----:B------:R-:W-:Y:S02]  /*1170*/  ISETP.NE.AND P1, PT, R62, 0x3, P1 ;  /* 0x000000033e00780c */ /* 0x000fe40000f25270 */
[----:B------:R-:W-:Y:S02]  /*1180*/  SEL R2, RZ, 0x1, P4 ;  /* 0x00000001ff027807 */ /* 0x000fe40002000000 */
[----:B------:R-:W-:-:S02]  /*1190*/  SEL R3, RZ, 0x4, P3 ;  /* 0x00000004ff037807 */ /* 0x000fc40001800000 */
[----:B------:R-:W-:Y:S02]  /*11a0*/  SEL R0, RZ, 0x10, P2 ;  /* 0x00000010ff007807 */ /* 0x000fe40001000000 */
[----:B------:R-:W-:Y:S02]  /*11b0*/  SEL R7, RZ, 0x40, P1 ;  /* 0x00000040ff077807 */ /* 0x000fe40000800000 */
[----:B------:R-:W-:Y:S02]  /*11c0*/  SEL R4, RZ, 0x2, P4 ;  /* 0x00000002ff047807 */ /* 0x000fe40002000000 */
[----:B------:R-:W-:Y:S02]  /*11d0*/  IADD3 R0, PT, PT, R0, R3, R2 ;  /* 0x0000000300007210 */ /* 0x000fe40007ffe002 */
[----:B------:R-:W-:Y:S02]  /*11e0*/  SEL R5, RZ, 0x8, P3 ;  /* 0x00000008ff057807 */ /* 0x000fe40001800000 */
[----:B------:R-:W-:Y:S01]  /*11f0*/  IADD3 R4, PT, PT, R4, R7, R0 ;  /* 0x0000000704047210 */ /* 0x000fe20007ffe000 */
[----:B------:R-:W-:Y:S01]  /*1200*/  IMAD.MOV.U32 R0, RZ, RZ, 0x3 ;  /* 0x00000003ff007424 */ /* 0x000fe200078e00ff */
[----:B------:R-:W-:-:S02]  /*1210*/  SEL R2, RZ, 0x20, P2 ;  /* 0x00000020ff027807 */ /* 0x000fc40001000000 */
[----:B------:R-:W-:Y:S02]  /*1220*/  LOP3.LUT R3, R64, 0xfffffffe, RZ, 0xc0, !PT ;  /* 0xfffffffe40037812 */ /* 0x000fe400078ec0ff */
[----:B------:R-:W-:Y:S02]  /*1230*/  IADD3 R5, PT, PT, R2, R5, R4 ;  /* 0x0000000502057210 */ /* 0x000fe40007ffe004 */
[----:B------:R-:W-:Y:S01]  /*1240*/  SEL R2, RZ, 0x80, P1 ;  /* 0x00000080ff027807 */ /* 0x000fe20000800000 */
[----:B------:R-:W-:-:S04]  /*1250*/  IMAD R3, R62, 0x2, R3 ;  /* 0x000000023e037824 */ /* 0x000fc800078e0203 */
[----:B------:R-:W-:Y:S01]  /*1260*/  IMAD.IADD R2, R5, 0x1, R2 ;  /* 0x0000000105027824 */ /* 0x000fe200078e0202 */
[----:B------:R-:W-:-:S04]  /*1270*/  SHF.L.U32 R0, R0, R3, RZ ;  /* 0x0000000300007219 */ /* 0x000fc800000006ff */
[----:B------:R-:W-:Y:S02]  /*1280*/  PRMT R8, R2, 0x7610, R8 ;  /* 0x0000761002087816 */ /* 0x000fe40000000008 */
.L_x_17:
[----:B------:R-:W-:Y:S05]  /*1290*/  @!P0 BRA `(.L_x_18) ;  /* 0x0000000000b88947 */ /* 0x000fea0003800000 */
[----:B------:R-:W1:Y:S01]  /*12a0*/  LDC.64 R4, c[0x0][0xb18] ;  /* 0x0002c600ff047b82 */ /* 0x000e620000000a00 */
[----:B------:R-:W-:-:S07]  /*12b0*/  ISETP.NE.AND P0, PT, R9, 0x1, PT ;  /* 0x000000010900780c */ /* 0x000fce0003f05270 */
[----:B------:R-:W2:Y:S08]  /*12c0*/  LDC R14, c[0x0][0xb0c] ;  /* 0x0002c300ff0e7b82 */ /* 0x000eb00000000800 */
[----:B------:R-:W3:Y:S08]  /*12d0*/  LDC R13, c[0x0][0x370] ;  /* 0x0000dc00ff0d7b82 */ /* 0x000ef00000000800 */
[----:B------:R-:W4:Y:S01]  /*12e0*/  LDC R16, c[0x0][0x374] ;  /* 0x0000dd00ff107b82 */ /* 0x000f220000000800 */
[----:B-1----:R-:W-:-:S07]  /*12f0*/  ISETP.NE.AND P1, PT, R4, 0x1, PT ;  /* 0x000000010400780c */ /* 0x002fce0003f25270 */
[----:B------:R-:W3:Y:S01]  /*1300*/  LDC.64 R6, c[0x0][0xb10] ;  /* 0x0002c400ff067b82 */ /* 0x000ee20000000a00 */
[----:B--2---:R-:W-:-:S07]  /*1310*/  ISETP.NE.AND P2, PT, R14, 0x1, PT ;  /* 0x000000010e00780c */ /* 0x004fce0003f45270 */
[----:B------:R-:W1:Y:S08]  /*1320*/  LDC R12, c[0x0][0xb20] ;  /* 0x0002c800ff0c7b82 */ /* 0x000e700000000800 */
[----:B------:R-:W2:Y:S01]  /*1330*/  LDC.64 R2, c[0x0][0xb28] ;  /* 0x0002ca00ff027b82 */ /* 0x000ea20000000a00 */
[----:B----4-:R-:W-:-:S04]  /*1340*/  IMAD.HI.U32 R15, R16, R5, RZ ;  /* 0x00000005100f7227 */ /* 0x010fc800078e00ff */
[----:B------:R-:W-:-:S04]  /*1350*/  IMAD.HI.U32 R5, R20, R5, RZ ;  /* 0x0000000514057227 */ /* 0x000fc800078e00ff */
[----:B---3--:R-:W-:-:S04]  /*1360*/  IMAD.HI.U32 R18, R13, R6, RZ ;  /* 0x000000060d127227 */ /* 0x008fc800078e00ff */
[C---:B------:R-:W-:Y:S01]  /*1370*/  IMAD.HI.U32 R22, R11.reuse, R6, RZ ;  /* 0x000000060b167227 */ /* 0x040fe200078e00ff */
[-C--:B------:R-:W-:Y:S02]  /*1380*/  @P2 SHF.R.U32.HI R13, RZ, R7.reuse, R18 ;  /* 0x00000007ff0d2219 */ /* 0x080fe40000011612 */
[-C--:B-1----:R-:W-:Y:S02]  /*1390*/  @P1 SHF.R.U32.HI R16, RZ, R12.reuse, R15 ;  /* 0x0000000cff101219 */ /* 0x082fe4000001160f */
[----:B------:R-:W-:Y:S02]  /*13a0*/  SHF.R.U32.HI R5, RZ, R12, R5 ;  /* 0x0000000cff057219 */ /* 0x000fe40000011605 */
[----:B------:R-:W-:Y:S02]  /*13b0*/  SHF.R.U32.HI R22, RZ, R7, R22 ;  /* 0x00000007ff167219 */ /* 0x000fe40000011616 */
[----:B------:R-:W-:Y:S01]  /*13c0*/  SEL R5, R20, R5, !P1 ;  /* 0x0000000514057207 */ /* 0x000fe20004800000 */
[----:B--2---:R-:W-:Y:S01]  /*13d0*/  IMAD.HI.U32 R18, R16, R2, RZ ;  /* 0x0000000210127227 */ /* 0x004fe200078e00ff */
[----:B------:R-:W-:-:S02]  /*13e0*/  SEL R21, R11, R22, !P2 ;  /* 0x000000160b157207 */ /* 0x000fc40005000000 */
[----:B------:R-:W-:Y:S01]  /*13f0*/  IADD3 R7, PT, PT, -R5, RZ, RZ ;  /* 0x000000ff05077210 */ /* 0x000fe20007ffe1ff */
[----:B------:R-:W-:Y:S01]  /*1400*/  IMAD.HI.U32 R6, R13, R2, RZ ;  /* 0x000000020d067227 */ /* 0x000fe200078e00ff */
[----:B------:R-:W-:-:S03]  /*1410*/  @P0 SHF.R.U32.HI R16, RZ, R3, R18 ;  /* 0x00000003ff100219 */ /* 0x000fc60000011612 */
[----:B------:R-:W-:Y:S01]  /*1420*/  IMAD R7, R4, R7, R20 ;  /* 0x0000000704077224 */ /* 0x000fe200078e0214 */
[----:B------:R-:W-:Y:S01]  /*1430*/  @P0 SHF.R.U32.HI R13, RZ, R3, R6 ;  /* 0x00000003ff0d0219 */ /* 0x000fe20000011606 */
[----:B------:R-:W-:-:S04]  /*1440*/  IMAD R16, R16, R9, RZ ;  /* 0x0000000910107224 */ /* 0x000fc800078e02ff */
[----:B------:R-:W-:Y:S01]  /*1450*/  IMAD R6, R13, R9, RZ ;  /* 0x000000090d067224 */ /* 0x000fe200078e02ff */
[----:B------:R-:W-:-:S04]  /*1460*/  ISETP.GE.AND P1, PT, R5, R16, PT ;  /* 0x000000100500720c */ /* 0x000fc80003f26270 */
[----:B------:R-:W-:Y:S01]  /*1470*/  ISETP.GE.OR P1, PT, R21, R6, P1 ;  /* 0x000000061500720c */ /* 0x000fe20000f26670 */
[----:B------:R-:W-:-:S05]  /*1480*/  IMAD.HI.U32 R6, R5, R2, RZ ;  /* 0x0000000205067227 */ /* 0x000fca00078e00ff */
[----:B------:R-:W-:-:S04]  /*1490*/  SHF.R.U32.HI R6, RZ, R3, R6 ;  /* 0x00000003ff067219 */ /* 0x000fc80000011606 */
[----:B------:R-:W-:-:S03]  /*14a0*/  SEL R6, R5, R6, !P0 ;  /* 0x0000000605067207 */ /* 0x000fc60004000000 */
[----:B------:R-:W-:Y:S01]  /*14b0*/  @!P1 IMAD.HI.U32 R12, R21, R2, RZ ;  /* 0x00000002150c9227 */ /* 0x000fe200078e00ff */
[----:B------:R-:W-:-:S04]  /*14c0*/  IADD3 R2, PT, PT, -R6, RZ, RZ ;  /* 0x000000ff06027210 */ /* 0x000fc80007ffe1ff */
[----:B------:R-:W-:Y:S01]  /*14d0*/  @!P1 SHF.R.U32.HI R12, RZ, R3, R12 ;  /* 0x00000003ff0c9219 */ /* 0x000fe2000001160c */
[----:B------:R-:W-:-:S03]  /*14e0*/  IMAD R2, R9, R2, R5 ;  /* 0x0000000209027224 */ /* 0x000fc600078e0205 */
[----:B------:R-:W-:-:S05]  /*14f0*/  @!P1 SEL R3, R21, R12, !P0 ;  /* 0x0000000c15039207 */ /* 0x000fca0004000000 */
[--C-:B------:R-:W-:Y:S02]  /*1500*/  @!P1 IMAD.IADD R6, R6, 0x1, -R3.reuse ;  /* 0x0000000106069824 */ /* 0x100fe400078e0a03 */
[----:B------:R-:W-:Y:S01]  /*1510*/  @!P1 IMAD R3, R2, R13, R3 ;  /* 0x0000000d02039224 */ /* 0x000fe200078e0203 */
[----:B------:R-:W-:Y:S01]  /*1520*/  IADD3 R2, PT, PT, -R21, RZ, RZ ;  /* 0x000000ff15027210 */ /* 0x000fe20007ffe1ff */
[----:B------:R-:W-:Y:S02]  /*1530*/  @!P1 IMAD R5, R6, R9, R21 ;  /* 0x0000000906059224 */ /* 0x000fe400078e0215 */
[----:B------:R-:W-:Y:S02]  /*1540*/  @!P1 IMAD.MOV.U32 R21, RZ, RZ, R3 ;  /* 0x000000ffff159224 */ /* 0x000fe400078e0003 */
[----:B------:R-:W-:Y:S02]  /*1550*/  IMAD R2, R14, R2, R11 ;  /* 0x000000020e027224 */ /* 0x000fe400078e020b */
[----:B------:R-:W-:-:S02]  /*1560*/  IMAD R20, R5, R4, R7 ;  /* 0x0000000405147224 */ /* 0x000fc400078e0207 */
[----:B------:R-:W-:Y:S02]  /*1570*/  IMAD R21, R21, R14, R2 ;  /* 0x0000000e15157224 */ /* 0x000fe400078e0202 */
.L_x_18:
[----:B------:R-:W-:Y:S05]  /*1580*/  BRA.U UP0, `(.L_x_19) ;  /* 0x0000000100407547 */ /* 0x000fea000b800000 */
[----:B------:R-:W1:Y:S08]  /*1590*/  LDC.64 R4, c[0x0][0xb10] ;  /* 0x0002c400ff047b82 */ /* 0x000e700000000a00 */
[----:B------:R-:W2:Y:S08]  /*15a0*/  LDC.64 R2, c[0x0][0xb18] ;  /* 0x0002c600ff027b82 */ /* 0x000eb00000000a00 */
[----:B------:R-:W3:Y:S08]  /*15b0*/  LDC R6, c[0x0][0xb20] ;  /* 0x0002c800ff067b82 */ /* 0x000ef00000000800 */
[----:B------:R-:W4:Y:S01]  /*15c0*/  LDC R12, c[0x0][0xb0c] ;  /* 0x0002c300ff0c7b82 */ /* 0x000f220000000800 */
[----:B-1----:R-:W-:-:S05]  /*15d0*/  IMAD.HI.U32 R4, R21, R4, RZ ;  /* 0x0000000415047227 */ /* 0x002fca00078e00ff */
[----:B------:R-:W-:Y:S01]  /*15e0*/  SHF.R.U32.HI R4, RZ, R5, R4 ;  /* 0x00000005ff047219 */ /* 0x000fe20000011604 */
[----:B--2---:R-:W-:Y:S01]  /*15f0*/  IMAD.HI.U32 R3, R20, R3, RZ ;  /* 0x0000000314037227 */ /* 0x004fe200078e00ff */
[----:B------:R-:W-:-:S04]  /*1600*/  ISETP.NE.AND P0, PT, R2, 0x1, PT ;  /* 0x000000010200780c */ /* 0x000fc80003f05270 */
[----:B---3--:R-:W-:-:S04]  /*1610*/  SHF.R.U32.HI R3, RZ, R6, R3 ;  /* 0x00000006ff037219 */ /* 0x008fc80000011603 */
[----:B------:R-:W-:Y:S02]  /*1620*/  SEL R3, R20, R3, !P0 ;  /* 0x0000000314037207 */ /* 0x000fe40004000000 */
[----:B----4-:R-:W-:-:S04]  /*1630*/  ISETP.NE.AND P1, PT, R12, 0x1, PT ;  /* 0x000000010c00780c */ /* 0x010fc80003f25270 */
[----:B------:R-:W-:-:S05]  /*1640*/  SEL R6, R21, R4, !P1 ;  /* 0x0000000415067207 */ /* 0x000fca0004800000 */
[----:B------:R-:W-:Y:S02]  /*1650*/  IMAD.IADD R4, R3, 0x1, -R6 ;  /* 0x0000000103047824 */ /* 0x000fe400078e0a06 */
[----:B------:R-:W-:Y:S02]  /*1660*/  IMAD.IADD R3, R6, 0x1, -R3 ;  /* 0x0000000106037824 */ /* 0x000fe400078e0a03 */
[----:B------:R-:W-:Y:S02]  /*1670*/  IMAD R21, R4, R12, R21 ;  /* 0x0000000c04157224 */ /* 0x000fe400078e0215 */
[----:B------:R-:W-:Y:S02]  /*1680*/  IMAD R20, R3, R2, R20 ;  /* 0x0000000203147224 */ /* 0x000fe400078e0214 */
.L_x_19:
[----:B------:R-:W-:Y:S05]  /*1690*/  BRA.U !UP1, `(.L_x_20) ;  /* 0x00000001090c7547 */ /* 0x000fea000b800000 */
[----:B------:R-:W-:Y:S01]  /*16a0*/  UCGABAR_WAIT ;  /* 0x0000000000007dc7 */ /* 0x000fe20008000000 */
[----:B------:R-:W-:Y:S01]  /*16b0*/  CCTL.IVALL ;  /* 0x00000000ff00798f */ /* 0x000fe20002000000 */
[----:B------:R-:W-:Y:S05]  /*16c0*/  BRA `(.L_x_21) ;  /* 0x0000000000047947 */ /* 0x000fea0003800000 */
.L_x_20:
[----:B------:R-:W-:Y:S06]  /*16d0*/  BAR.SYNC.DEFER_BLOCKING 0x0 ;  /* 0x0000000000007b1d */ /* 0x000fec0000010000 */
.L_x_21:
[----:B------:R-:W-:Y:S05]  /*16e0*/  BRA.U UP2, `(.L_x_22) ;  /* 0x0000001102987547 */ /* 0x000fea000b800000 */
[----:B------:R-:W1:Y:S01]  /*16f0*/  LDCU UR13, c[0x0][0x38c] ;  /* 0x00007180ff0d77ac */ /* 0x000e620008000800 */
[----:B------:R-:W2:Y:S01]  /*1700*/  LDC R9, c[0x0][0x370] ;  /* 0x0000dc00ff097b82 */ /* 0x000ea20000000800 */
[----:B------:R-:W-:Y:S01]  /*1710*/  IMAD.SHL.U32 R16, R11, 0x40, RZ ;  /* 0x000000400b107824 */ /* 0x000fe200078e00ff */
[----:B------:R-:W-:Y:S01]  /*1720*/  PLOP3.LUT P1, PT, PT, PT, UP4, 0x80, 0x8 ;  /* 0x000000000008781c */ /* 0x000fe20003f2f048 */
[----:B------:R-:W-:Y:S01]  /*1730*/  HFMA2 R12, -RZ, RZ, 0, 0 ;  /* 0x00000000ff0c7431 */ /* 0x000fe200000001ff */
[----:B------:R-:W-:Y:S01]  /*1740*/  UISETP.NE.AND UP1, UPT, UR10, URZ, UPT ;  /* 0x000000ff0a00728c */ /* 0x000fe2000bf25270 */
[----:B------:R-:W-:Y:S01]  /*1750*/  ISETP.NE.AND P4, PT, R10, RZ, P5 ;  /* 0x000000ff0a00720c */ /* 0x000fe20002f85270 */
[----:B------:R-:W-:Y:S01]  /*1760*/  IMAD.MOV.U32 R15, RZ, RZ, 0x1 ;  /* 0x00000001ff0f7424 */ /* 0x000fe200078e00ff */
[----:B------:R-:W-:Y:S01]  /*1770*/  PLOP3.LUT P1, PT, P1, PT, PT, 0x8, 0x80 ;  /* 0x000000000080781c */ /* 0x000fe20000f2e170 */
[----:B------:R-:W3:Y:S01]  /*1780*/  LDC R0, c[0x0][0x374] ;  /* 0x0000dd00ff007b82 */ /* 0x000ee20000000800 */
[----:B------:R-:W-:Y:S01]  /*1790*/  IMAD.MOV.U32 R14, RZ, RZ, RZ ;  /* 0x000000ffff0e7224 */ /* 0x000fe200078e00ff */
[----:B------:R-:W-:Y:S01]  /*17a0*/  MOV R8, 0x1 ;  /* 0x0000000100087802 */ /* 0x000fe20000000f00 */
[----:B------:R-:W-:Y:S01]  /*17b0*/  IMAD.MOV.U32 R10, RZ, RZ, RZ ;  /* 0x000000ffff0a7224 */ /* 0x000fe200078e00ff */
[----:B------:R-:W-:Y:S01]  /*17c0*/  LOP3.LUT R16, R16, 0x40, RZ, 0xc0, !PT ;  /* 0x0000004010107812 */ /* 0x000fe200078ec0ff */
[----:B------:R-:W4:Y:S01]  /*17d0*/  LDCU.64 UR22, c[0x0][0x348] ;  /* 0x00006900ff1677ac */ /* 0x000f220008000a00 */
[----:B-1----:R-:W-:-:S02]  /*17e0*/  UIADD3 UR8, UPT, UPT, UR13, 0x3f, URZ ;  /* 0x0000003f0d087890 */ /* 0x002fc4000fffe0ff */
[----:B------:R-:W-:Y:S02]  /*17f0*/  USEL UR25, UR6, 0x2, UP1 ;  /* 0x0000000206197887 */ /* 0x000fe40008800000 */
[----:B------:R-:W-:Y:S01]  /*1800*/  USHF.R.S32.HI UR15, URZ, 0x1f, UR8 ;  /* 0x0000001fff0f7899 */ /* 0x000fe20008011408 */
[----:B------:R-:W-:-:S03]  /*1810*/  UMOV UR26, URZ ;  /* 0x000000ff001a7c82 */ /* 0x000fc60008000000 */
[----:B------:R-:W-:Y:S02]  /*1820*/  ULEA.HI UR15, UR15, UR8, URZ, 0x6 ;  /* 0x000000080f0f7291 */ /* 0x000fe4000f8f30ff */
[----:B------:R-:W-:Y:S02]  /*1830*/  UIADD3 UR8, UPT, UPT, UR13, -0x1, URZ ;  /* 0xffffffff0d087890 */ /* 0x000fe4000fffe0ff */
[----:B------:R-:W-:Y:S02]  /*1840*/  USHF.R.S32.HI UR15, URZ, 0x6, UR15 ;  /* 0x00000006ff0f7899 */ /* 0x000fe4000801140f */
[----:B------:R-:W-:Y:S02]  /*1850*/  UISETP.GE.U32.AND UP2, UPT, UR8, -0x7f, UPT ;  /* 0xffffff810800788c */ /* 0x000fe4000bf46070 */
[----:B------:R-:W-:Y:S02]  /*1860*/  UISETP.LT.U32.AND UP0, UPT, UR15, 0x3, UPT ;  /* 0x000000030f00788c */ /* 0x000fe4000bf01070 */
[----:B------:R-:W-:-:S02]  /*1870*/  UIADD3 UR13, UPT, UPT, UR13, 0x7e, URZ ;  /* 0x0000007e0d0d7890 */ /* 0x000fc4000fffe0ff */
[----:B------:R-:W-:-:S04]  /*1880*/  USEL UR14, UR15, 0x3, UP0 ;  /* 0x000000030f0e7887 */ /* 0x000fc80008000000 */
[----:B------:R-:W-:Y:S02]  /*1890*/  UIADD3 UR24, UPT, UPT, UR14, -0x1, URZ ;  /* 0xffffffff0e187890 */ /* 0x000fe4000fffe0ff */
[----:B------:R-:W-:Y:S02]  /*18a0*/  @UP2 UIADD3 UR24, UPT, UPT, UR14, URZ, URZ ;  /* 0x000000ff0e182290 */ /* 0x000fe4000fffe0ff */
[----:B------:R-:W-:Y:S02]  /*18b0*/  UIADD3 UR27, UPT, UPT, UR15, -UR14, URZ ;  /* 0x8000000e0f1b7290 */ /* 0x000fe4000fffe0ff */
[----:B------:R-:W-:Y:S02]  /*18c0*/  UIADD3 UR21, UPT, UPT, UR24, 0x1, URZ ;  /* 0x0000000118157890 */ /* 0x000fe4000fffe0ff */
[----:B--2-4-:R-:W-:-:S12]  /*18d0*/  UIADD3 UR24, UPT, UPT, -UR24, URZ, URZ ;  /* 0x000000ff18187290 */ /* 0x014fd8000fffe1ff */
.L_x_42:
[----:B------:R-:W-:Y:S01]  /*18e0*/  UISETP.NE.AND UP0, UPT, UR37, URZ, UPT ;  /* 0x000000ff2500728c */ /* 0x000fe2000bf05270 */
[----:B------:R-:W1:Y:S08]  /*18f0*/  S2UR UR37, SR_CgaCtaId ;  /* 0x00000000002579c3 */ /* 0x000e700000008800 */
[----:B------:R-:W-:Y:S05]  /*1900*/  BRA.U UP0, `(.L_x_23) ;  /* 0x0000000100347547 */ /* 0x000fea000b800000 */
[----:B------:R-:W2:Y:S01]  /*1910*/  S2R R2, SR_CgaCtaId ;  /* 0x0000000000027919 */ /* 0x000ea20000008800 */
[----:B------:R-:W-:-:S04]  /*1920*/  MOV R3, 0x400 ;  /* 0x0000040000037802 */ /* 0x000fc80000000f00 */
[----:B--2---:R-:W-:Y:S02]  /*1930*/  LEA R3, R2, R3, 0x18 ;  /* 0x0000000302037211 */ /* 0x004fe400078ec0ff */
[----:B------:R-:W-:-:S03]  /*1940*/  SHF.L.U32 R2, R8, 0x1f, RZ ;  /* 0x0000001f08027819 */ /* 0x000fc600000006ff */
[----:B------:R-:W-:-:S04]  /*1950*/  IMAD R3, R10, 0x8, R3 ;  /* 0x000000080a037824 */ /* 0x000fc800078e0203 */
[----:B------:R-:W2:Y:S02]  /*1960*/  SYNCS.PHASECHK.TRANS64.TRYWAIT P0, [R3+URZ+0xf0], R2 ;  /* 0x0000f002030075a7 */ /* 0x000ea400080011ff */
[----:B--2---:R-:W-:Y:S05]  /*1970*/  @!P0 BRA `(.L_x_24) ;  /* 0x0000006c00dc8947 */ /* 0x004fea0003800000 */
.L_x_148:
[----:B------:R-:W-:Y:S01]  /*1980*/  VIADD R10, R10, 0x1 ;  /* 0x000000010a0a7836 */ /* 0x000fe20000000000 */
[----:B------:R2:W-:Y:S04]  /*1990*/  SYNCS.ARRIVE.TRANS64.A1T0 RZ, [R3+URZ+0xe0], RZ ;  /* 0x0000e0ff03ff79a7 */ /* 0x0005e800081000ff */
[----:B------:R-:W-:-:S04]  /*19a0*/  ISETP.NE.AND P0, PT, R10, 0x2, PT ;  /* 0x000000020a00780c */ /* 0x000fc80003f05270 */
[----:B------:R-:W-:Y:S02]  /*19b0*/  SEL R10, R10, RZ, P0 ;  /* 0x000000ff0a0a7207 */ /* 0x000fe40000000000 */
[----:B--2---:R-:W-:-:S04]  /*19c0*/  SEL R3, RZ, 0x1, P0 ;  /* 0x00000001ff037807 */ /* 0x004fc80000000000 */
[----:B------:R-:W-:-:S07]  /*19d0*/  LOP3.LUT R8, R8, R3, RZ, 0x3c, !PT ;  /* 0x0000000308087212 */ /* 0x000fce00078e3cff */
.L_x_23:
[----:B------:R-:W-:Y:S01]  /*19e0*/  UMOV UR6, 0x400 ;  /* 0x0000040000067882 */ /* 0x000fe20000000000 */
[----:B------:R-:W-:Y:S01]  /*19f0*/  LEA.HI R3, R21, R21, RZ, 0x1 ;  /* 0x0000001515037211 */ /* 0x000fe200078f08ff */
[----:B-1----:R-:W-:Y:S01]  /*1a00*/  ULEA UR6, UR37, UR6, 0x18 ;  /* 0x0000000625067291 */ /* 0x002fe2000f8ec0ff */
[----:B------:R-:W-:Y:S01]  /*1a10*/  SHF.L.U32 R2, R15, 0x1f, RZ ;  /* 0x0000001f0f027819 */ /* 0x000fe200000006ff */
[----:B------:R-:W-:Y:S01]  /*1a20*/  UISETP.GE.U32.AND UP0, UPT, UR13, 0x7f, UPT ;  /* 0x0000007f0d00788c */ /* 0x000fe2000bf06070 */
[C---:B------:R-:W-:Y:S01]  /*1a30*/  R2UR UR9, R16.reuse ;  /* 0x00000000100972ca */ /* 0x040fe200000e0000 */
[----:B------:R-:W-:Y:S01]  /*1a40*/  ULEA UR8, UR26, UR6, 0x3 ;  /* 0x000000061a087291 */ /* 0x000fe2000f8e18ff */
[----:B------:R-:W-:Y:S01]  /*1a50*/  IMAD.SHL.U32 R3, R3, 0x40, RZ ;  /* 0x0000004003037824 */ /* 0x000fe200078e00ff */
[----:B------:R-:W-:Y:S01]  /*1a60*/  R2UR UR11, R16 ;  /* 0x00000000100b72ca */ /* 0x000fe200000e0000 */
[----:B------:R-:W-:-:S03]  /*1a70*/  UMOV UR28, URZ ;  /* 0x000000ff001c7c82 */ /* 0x000fc60008000000 */
[----:B------:R-:W-:-:S03]  /*1a80*/  R2UR UR34, R3 ;  /* 0x00000000032272ca */ /* 0x000fc600000e0000 */
[----:B------:R1:W2:Y:S01]  /*1a90*/  SYNCS.PHASECHK.TRANS64.TRYWAIT P0, [UR8+0x18], R2 ;  /* 0x00001802ff0075a7 */ /* 0x0002a20008001108 */
[----:B------:R-:W-:-:S09]  /*1aa0*/  R2UR UR8, R20 ;  /* 0x00000000140872ca */ /* 0x000fd200000e0000 */
[----:B------:R-:W-:-:S04]  /*1ab0*/  ULOP3.LUT UR34, UR9, 0xffffff80, UR34, 0xf8, !UPT ;  /* 0xffffff8009227892 */ /* 0x000fc8000f8ef822 */
[----:B------:R-:W-:Y:S01]  /*1ac0*/  ULEA UR11, UR8, UR11, 0x7 ;  /* 0x0000000b080b7291 */ /* 0x000fe2000f8e38ff */
[----:B------:R-:W-:Y:S11]  /*1ad0*/  BRA.U !UP0, `(.L_x_25) ;  /* 0x0000000108c87547 */ /* 0x000ff6000b800000 */
[----:B------:R-:W-:Y:S01]  /*1ae0*/  UMOV UR16, UR24 ;  /* 0x0000001800107c82 */ /* 0x000fe20008000000 */
[----:B------:R-:W-:Y:S01]  /*1af0*/  UMOV UR20, UR26 ;  /* 0x0000001a00147c82 */ /* 0x000fe20008000000 */
[----:B------:R-:W-:Y:S01]  /*1b00*/  UMOV UR10, URZ ;  /* 0x000000ff000a7c82 */ /* 0x000fe20008000000 */
[----:B------:R-:W-:-:S05]  /*1b10*/  UMOV UR35, UR5 ;  /* 0x0000000500237c82 */ /* 0x000fca0008000000 */
.L_x_31:
[----:B------:R-:W-:Y:S01]  /*1b20*/  ULEA UR33, UR20, UR6, 0x3 ;  /* 0x0000000614217291 */ /* 0x000fe2000f8e18ff */
[----:B------:R-:W-:Y:S01]  /*1b30*/  @P5 MOV R3, 0x8000 ;  /* 0x0000800000035802 */ /* 0x000fe20000000f00 */
[----:B-12---:R-:W-:Y:S10]  /*1b40*/  @P0 BRA `(.L_x_26) ;  /* 0x00000000000c0947 */ /* 0x006ff40003800000 */
[----:B------:R-:W-:-:S04]  /*1b50*/  SHF.L.U32 R5, R15, 0x1f, RZ ;  /* 0x0000001f0f057819 */ /* 0x000fc800000006ff */
[----:B------:R-:W2:Y:S02]  /*1b60*/  SYNCS.PHASECHK.TRANS64.TRYWAIT P0, [UR33+0x18], R5 ;  /* 0x00001805ff0075a7 */ /* 0x000ea40008001121 */
[----:B--2---:R-:W-:Y:S05]  /*1b70*/  @!P0 BRA `(.L_x_27) ;  /* 0x0000006c00708947 */ /* 0x004fea0003800000 */
.L_x_26:
[----:B------:R2:W-:Y:S01]  /*1b80*/  @P5 SYNCS.ARRIVE.TRANS64 RZ, [UR33], R3 ;  /* 0x00000003ffff59a7 */ /* 0x0005e20008000021 */
[----:B------:R-:W-:Y:S02]  /*1b90*/  ULOP3.LUT UR8, UR25, 0x2, URZ, 0xfc, !UPT ;  /* 0x0000000219087892 */ /* 0x000fe4000f8efcff */
[----:B------:R-:W-:Y:S02]  /*1ba0*/  UIADD3 UR16, UPT, UPT, UR16, 0x1, URZ ;  /* 0x0000000110107890 */ /* 0x000fe4000fffe0ff */
[----:B------:R-:W-:Y:S02]  /*1bb0*/  UISETP.NE.AND UP0, UPT, UR8, 0x2, UPT ;  /* 0x000000020800788c */ /* 0x000fe4000bf05270 */
[----:B------:R-:W-:-:S07]  /*1bc0*/  UISETP.NE.AND UP2, UPT, UR16, 0x1, UPT ;  /* 0x000000011000788c */ /* 0x000fce000bf45270 */
[----:B------:R-:W-:Y:S05]  /*1bd0*/  BRA.U UP0, `(.L_x_28) ;  /* 0x0000000100047547 */ /* 0x000fea000b800000 */
[----:B------:R-:W-:Y:S05]  /*1be0*/  BPT.TRAP 0x1 ;  /* 0x000000040000795c */ /* 0x000fea0000300000 */
.L_x_28:
[----:B------:R-:W-:Y:S04]  /*1bf0*/  BSSY.RECONVERGENT B0, `(.L_x_29) ;  /* 0x0000003000007945 */ /* 0x000fe80003800200 */
[----:B------:R-:W-:Y:S05]  /*1c00*/  @!P4 BRA `(.L_x_30) ;  /* 0x000000000004c947 */ /* 0x000fea0003800000 */
[----:B------:R-:W-:Y:S05]  /*1c10*/  BPT.TRAP 0x1 ;  /* 0x000000040000795c */ /* 0x000fea0000300000 */
.L_x_30:
[----:B------:R-:W-:Y:S05]  /*1c20*/  BSYNC.RECONVERGENT B0 ;  /* 0x0000000000007941 */ /* 0x000fea0003800200 */
.L_x_29:
[----:B------:R-:W-:Y:S02]  /*1c30*/  UIADD3 UR26, UPT, UPT, UR20, 0x1, URZ ;  /* 0x00000001141a7890 */ /* 0x000fe4000fffe0ff */
[----:B------:R-:W-:Y:S02]  /*1c40*/  UIADD3 UR38, UP1, UPT, UR22, 0x80, URZ ;  /* 0x0000008016267890 */ /* 0x000fe4000ff3e0ff */
[----:B------:R-:W-:Y:S02]  /*1c50*/  UISETP.NE.AND UP0, UPT, UR26, 0x3, UPT ;  /* 0x000000031a00788c */ /* 0x000fe4000bf05270 */
[----:B------:R-:W-:Y:S02]  /*1c60*/  ULOP3.LUT UR33, UR33, 0xfefffff8, URZ, 0xc0, !UPT ;  /* 0xfefffff821217892 */ /* 0x000fe4000f8ec0ff */
[----:B------:R-:W-:Y:S02]  /*1c70*/  USEL UR9, URZ, 0x1, UP0 ;  /* 0x00000001ff097887 */ /* 0x000fe40008000000 */
[----:B------:R-:W-:-:S02]  /*1c80*/  USEL UR26, UR26, URZ, UP0 ;  /* 0x000000ff1a1a7287 */ /* 0x000fc40008000000 */
[----:B------:R-:W-:Y:S02]  /*1c90*/  UIADD3 UR30, UP0, UPT, UR22, 0x180, URZ ;  /* 0x00000180161e7890 */ /* 0x000fe4000ff1e0ff */
[----:B------:R-:W-:Y:S01]  /*1ca0*/  ULEA UR8, UR26, UR6, 0x3 ;  /* 0x000000061a087291 */ /* 0x000fe2000f8e18ff */
[----:B------:R-:W-:Y:S01]  /*1cb0*/  LOP3.LUT R15, R15, UR9, RZ, 0x3c, !PT ;  /* 0x000000090f0f7c12 */ /* 0x000fe2000f8e3cff */
[----:B------:R-:W-:Y:S02]  /*1cc0*/  UIADD3.X UR39, UPT, UPT, URZ, UR23, URZ, UP1, !UPT ;  /* 0x00000017ff277290 */ /* 0x000fe40008ffe4ff */
[----:B------:R-:W-:Y:S01]  /*1cd0*/  UPRMT UR17, URZ, 0x5410, UR4 ;  /* 0x00005410ff117896 */ /* 0x000fe20008000004 */
[----:B-1----:R-:W-:Y:S01]  /*1ce0*/  SHF.L.U32 R2, R15, 0x1f, RZ ;  /* 0x0000001f0f027819 */ /* 0x002fe200000006ff */
[----:B------:R-:W-:Y:S01]  /*1cf0*/  UIADD3.X UR31, UPT, UPT, URZ, UR23, URZ, UP0, !UPT ;  /* 0x00000017ff1f7290 */ /* 0x000fe200087fe4ff */
[----:B------:R-:W-:Y:S02]  /*1d00*/  UMOV UR18, 0x0 ;  /* 0x0000000000127882 */ /* 0x000fe40000000000 */
[----:B------:R4:W1:Y:S01]  /*1d10*/  SYNCS.PHASECHK.TRANS64.TRYWAIT P0, [UR8+0x18], R2 ;  /* 0x00001802ff0075a7 */ /* 0x0008620008001108 */
[----:B------:R-:W-:Y:S01]  /*1d20*/  USHF.L.U32 UR8, UR20, 0xd, URZ ;  /* 0x0000000d14087899 */ /* 0x000fe200080006ff */
[----:B------:R-:W-:Y:S01]  /*1d30*/  UMOV UR19, 0x10000000 ;  /* 0x1000000000137882 */ /* 0x000fe20000000000 */
[----:B------:R-:W-:-:S02]  /*1d40*/  UMOV UR12, UR36 ;  /* 0x00000024000c7c82 */ /* 0x000fc40008000000 */
[----:B------:R-:W-:Y:S02]  /*1d50*/  ULEA UR32, UR7, UR8, 0x1 ;  /* 0x0000000807207291 */ /* 0x000fe4000f8e08ff */
[----:B------:R-:W-:Y:S02]  /*1d60*/  UIADD3 UR8, UPT, UPT, UR6, 0xa300, UR8 ;  /* 0x0000a30006087890 */ /* 0x000fe4000fffe008 */
[----:B------:R-:W-:Y:S01]  /*1d70*/  UIADD3 UR32, UPT, UPT, UR6, 0x4300, UR32 ;  /* 0x0000430006207890 */ /* 0x000fe2000fffe020 */
[----:B------:R-:W-:Y:S01]  /*1d80*/  UMOV UR9, UR33 ;  /* 0x0000002100097c82 */ /* 0x000fe20008000000 */
[----:B------:R-:W-:Y:S01]  /*1d90*/  UMOV UR28, UR21 ;  /* 0x00000015001c7c82 */ /* 0x000fe20008000000 */
[----:B------:R-:W-:-:S06]  /*1da0*/  UMOV UR20, UR26 ;  /* 0x0000001a00147c82 */ /* 0x000fcc0008000000 */
[----:B------:R2:W-:Y:S01]  /*1db0*/  UTMALDG.3D.MULTICAST.2CTA [UR32], [UR38], UR17, desc[UR18] ;  /* 0x00001220260073b4 */ /* 0x0005e20008211811 */
[----:B------:R3:W-:Y:S01]  /*1dc0*/  UTMALDG.3D.2CTA [UR8], [UR30], desc[UR18] ;  /* 0x000012081e0075b4 */ /* 0x0007e20008211000 */
[----:B--2---:R-:W-:Y:S02]  /*1dd0*/  UIADD3 UR35, UPT, UPT, UR35, 0x40, URZ ;  /* 0x0000004023237890 */ /* 0x004fe4000fffe0ff */
[----:B---3--:R-:W-:Y:S01]  /*1de0*/  UIADD3 UR10, UPT, UPT, UR10, 0x40, URZ ;  /* 0x000000400a0a7890 */ /* 0x008fe2000fffe0ff */
[----:B----4-:R-:W-:Y:S11]  /*1df0*/  BRA.U UP2, `(.L_x_31) ;  /* 0xfffffffd02487547 */ /* 0x010ff6000b83ffff */
.L_x_25:
[----:B------:R-:W-:Y:S01]  /*1e00*/  ULEA UR8, UR26, UR6, 0x3 ;  /* 0x000000061a087291 */ /* 0x000fe2000f8e18ff */
[----:B-1----:R-:W-:Y:S01]  /*1e10*/  SHF.L.U32 R2, R15, 0x1f, RZ ;  /* 0x0000001f0f027819 */ /* 0x002fe200000006ff */
[----:B------:R-:W-:Y:S01]  /*1e20*/  @!P1 SYNCS.ARRIVE.TRANS64.A1T0 RZ, [UR6+0x78], RZ ;  /* 0x000078ffffff99a7 */ /* 0x000fe20008100006 */
[----:B------:R-:W-:-:S06]  /*1e30*/  UISETP.GT.AND UP0, UPT, UR15, UR14, UPT ;  /* 0x0000000e0f00728c */ /* 0x000fcc000bf04270 */
[----:B--2---:R1:W2:Y:S03]  /*1e40*/  SYNCS.PHASECHK.TRANS64.TRYWAIT P0, [UR8+0x18], R2 ;  /* 0x00001802ff0075a7 */ /* 0x0042a60008001108 */
[----:B------:R-:W-:Y:S05]  /*1e50*/  BRA.U !UP0, `(.L_x_32) ;  /* 0x0000000108c47547 */ /* 0x000fea000b800000 */
[----:B------:R-:W-:Y:S01]  /*1e60*/  UIADD3 UR29, UPT, UPT, UR27, UR28, URZ ;  /* 0x0000001c1b1d7290 */ /* 0x000fe2000fffe0ff */
[----:B------:R-:W-:-:S11]  /*1e70*/  UMOV UR31, UR26 ;  /* 0x0000001a001f7c82 */ /* 0x000fd60008000000 */
.L_x_38:
[----:B------:R-:W-:Y:S01]  /*1e80*/  ULEA UR17, UR31, UR6, 0x3 ;  /* 0x000000061f117291 */ /* 0x000fe2000f8e18ff */
[----:B--2---:R-:W-:Y:S01]  /*1e90*/  @P5 MOV R3, 0x8000 ;  /* 0x0000800000035802 */ /* 0x004fe20000000f00 */
[----:B-12---:R-:W-:Y:S10]  /*1ea0*/  @P0 BRA `(.L_x_33) ;  /* 0x00000000000c0947 */ /* 0x006ff40003800000 */
[----:B------:R-:W-:-:S04]  /*1eb0*/  SHF.L.U32 R5, R15, 0x1f, RZ ;  /* 0x0000001f0f057819 */ /* 0x000fc800000006ff */
[----:B------:R-:W2:Y:S02]  /*1ec0*/  SYNCS.PHASECHK.TRANS64.TRYWAIT P0, [UR17+0x18], R5 ;  /* 0x00001805ff0075a7 */ /* 0x000ea40008001111 */
[----:B--2---:R-:W-:Y:S05]  /*1ed0*/  @!P0 BRA `(.L_x_34) ;  /* 0x0000006800b08947 */ /* 0x004fea0003800000 */
.L_x_33:
[----:B------:R2:W-:Y:S01]  /*1ee0*/  @P5 SYNCS.ARRIVE.TRANS64 RZ, [UR17], R3 ;  /* 0x00000003ffff59a7 */ /* 0x0005e20008000011 */
[----:B------:R-:W-:-:S04]  /*1ef0*/  ULOP3.LUT UR8, UR25, 0x2, URZ, 0xfc, !UPT ;  /* 0x0000000219087892 */ /* 0x000fc8000f8efcff */
[----:B------:R-:W-:-:S09]  /*1f00*/  UISETP.NE.AND UP0, UPT, UR8, 0x2, UPT ;  /* 0x000000020800788c */ /* 0x000fd2000bf05270 */
[----:B------:R-:W-:Y:S05]  /*1f10*/  BRA.U UP0, `(.L_x_35) ;  /* 0x0000000100047547 */ /* 0x000fea000b800000 */
[----:B------:R-:W-:Y:S05]  /*1f20*/  BPT.TRAP 0x1 ;  /* 0x000000040000795c */ /* 0x000fea0000300000 */
.L_x_35:
[----:B------:R-:W-:Y:S04]  /*1f30*/  BSSY.RECONVERGENT B0, `(.L_x_36) ;  /* 0x0000003000007945 */ /* 0x000fe80003800200 */
[----:B------:R-:W-:Y:S05]  /*1f40*/  @!P4 BRA `(.L_x_37) ;  /* 0x000000000004c947 */ /* 0x000fea0003800000 */
[----:B------:R-:W-:Y:S05]  /*1f50*/  BPT.TRAP 0x1 ;  /* 0x000000040000795c */ /* 0x000fea0000300000 */
.L_x_37:
[----:B------:R-:W-:Y:S05]  /*1f60*/  BSYNC.RECONVERGENT B0 ;  /* 0x0000000000007941 */ /* 0x000fea0003800200 */
.L_x_36:
[----:B------:R-:W-:Y:S02]  /*1f70*/  UIADD3 UR26, UPT, UPT, UR31, 0x1, URZ ;  /* 0x000000011f1a7890 */ /* 0x000fe4000fffe0ff */
[----:B------:R-:W-:Y:S02]  /*1f80*/  UIADD3 UR40, UP1, UPT, UR22, 0x80, URZ ;  /* 0x0000008016287890 */ /* 0x000fe4000ff3e0ff */
[----:B------:R-:W-:Y:S02]  /*1f90*/  UISETP.NE.AND UP0, UPT, UR26, 0x3, UPT ;  /* 0x000000031a00788c */ /* 0x000fe4000bf05270 */
[----:B------:R-:W-:Y:S02]  /*1fa0*/  USHF.L.U32 UR10, UR28, 0x6, URZ ;  /* 0x000000061c0a7899 */ /* 0x000fe400080006ff */
[----:B------:R-:W-:Y:S02]  /*1fb0*/  USEL UR9, URZ, 0x1, UP0 ;  /* 0x00000001ff097887 */ /* 0x000fe40008000000 */
[----:B------:R-:W-:-:S02]  /*1fc0*/  USEL UR26, UR26, URZ, UP0 ;  /* 0x000000ff1a1a7287 */ /* 0x000fc40008000000 */
[----:B------:R-:W-:Y:S02]  /*1fd0*/  UIADD3 UR38, UP0, UPT, UR22, 0x180, URZ ;  /* 0x0000018016267890 */ /* 0x000fe4000ff1e0ff */
[----:B------:R-:W-:Y:S01]  /*1fe0*/  ULEA UR8, UR26, UR6, 0x3 ;  /* 0x000000061a087291 */ /* 0x000fe2000f8e18ff */
[----:B------:R-:W-:Y:S01]  /*1ff0*/  LOP3.LUT R15, R15, UR9, RZ, 0x3c, !PT ;  /* 0x000000090f0f7c12 */ /* 0x000fe2000f8e3cff */
[----:B------:R-:W-:Y:S02]  /*2000*/  ULOP3.LUT UR17, UR17, 0xfefffff8, URZ, 0xc0, !UPT ;  /* 0xfefffff811117892 */ /* 0x000fe4000f8ec0ff */
[----:B------:R-:W-:Y:S01]  /*2010*/  UIADD3 UR19, UPT, UPT, UR5, UR10, URZ ;  /* 0x0000000a05137290 */ /* 0x000fe2000fffe0ff */
[----:B-1----:R-:W-:Y:S01]  /*2020*/  SHF.L.U32 R2, R15, 0x1f, RZ ;  /* 0x0000001f0f027819 */ /* 0x002fe200000006ff */
[----:B------:R-:W-:Y:S02]  /*2030*/  UIADD3.X UR41, UPT, UPT, URZ, UR23, URZ, UP1, !UPT ;  /* 0x00000017ff297290 */ /* 0x000fe40008ffe4ff */
[----:B------:R-:W-:Y:S01]  /*2040*/  UPRMT UR30, URZ, 0x5410, UR4 ;  /* 0x00005410ff1e7896 */ /* 0x000fe20008000004 */
[----:B------:R4:W1:Y:S01]  /*2050*/  SYNCS.PHASECHK.TRANS64.TRYWAIT P0, [UR8+0x18], R2 ;  /* 0x00001802ff0075a7 */ /* 0x0008620008001108 */
[----:B------:R-:W-:-:S02]  /*2060*/  USHF.L.U32 UR8, UR31, 0xd, URZ ;  /* 0x0000000d1f087899 */ /* 0x000fc400080006ff */
[----:B------:R-:W-:Y:S02]  /*2070*/  UIADD3.X UR39, UPT, UPT, URZ, UR23, URZ, UP0, !UPT ;  /* 0x00000017ff277290 */ /* 0x000fe400087fe4ff */
[----:B------:R-:W-:Y:S02]  /*2080*/  ULEA UR16, UR7, UR8, 0x1 ;  /* 0x0000000807107291 */ /* 0x000fe4000f8e08ff */
[----:B------:R-:W-:Y:S02]  /*2090*/  UIADD3 UR8, UPT, UPT, UR6, 0xa300, UR8 ;  /* 0x0000a30006087890 */ /* 0x000fe4000fffe008 */
[----:B------:R-:W-:Y:S01]  /*20a0*/  UIADD3 UR16, UPT, UPT, UR6, 0x4300, UR16 ;  /* 0x0000430006107890 */ /* 0x000fe2000fffe010 */
[----:B------:R-:W-:Y:S01]  /*20b0*/  UMOV UR32, 0x0 ;  /* 0x0000000000207882 */ /* 0x000fe20000000000 */
[----:B------:R-:W-:Y:S01]  /*20c0*/  UMOV UR33, 0x10000000 ;  /* 0x1000000000217882 */ /* 0x000fe20000000000 */
[----:B------:R-:W-:Y:S01]  /*20d0*/  UMOV UR18, UR34 ;  /* 0x0000002200127c82 */ /* 0x000fe20008000000 */
[----:B------:R-:W-:Y:S01]  /*20e0*/  UMOV UR20, UR36 ;  /* 0x0000002400147c82 */ /* 0x000fe20008000000 */
[----:B------:R-:W-:Y:S01]  /*20f0*/  UMOV UR12, UR36 ;  /* 0x00000024000c7c82 */ /* 0x000fe20008000000 */
[----:B------:R-:W-:Y:S01]  /*2100*/  UMOV UR9, UR17 ;  /* 0x0000001100097c82 */ /* 0x000fe20008000000 */
[----:B------:R-:W-:-:S02]  /*2110*/  UIADD3 UR28, UPT, UPT, UR28, 0x1, URZ ;  /* 0x000000011c1c7890 */ /* 0x000fc4000fffe0ff */
[----:B------:R4:W-:Y:S01]  /*2120*/  UTMALDG.3D.MULTICAST.2CTA [UR16], [UR40], UR30, desc[UR32] ;  /* 0x00002010280073b4 */ /* 0x0009e2000821181e */
[----:B------:R-:W-:Y:S01]  /*2130*/  UMOV UR31, UR26 ;  /* 0x0000001a001f7c82 */ /* 0x000fe20008000000 */
[----:B------:R-:W-:Y:S01]  /*2140*/  UISETP.NE.AND UP0, UPT, UR28, UR29, UPT ;  /* 0x0000001d1c00728c */ /* 0x000fe2000bf05270 */
[----:B------:R4:W-:Y:S08]  /*2150*/  UTMALDG.3D.2CTA [UR8], [UR38], desc[UR32] ;  /* 0x00002008260075b4 */ /* 0x0009f00008211000 */
[----:B----4-:R-:W-:Y:S05]  /*2160*/  BRA.U UP0, `(.L_x_38) ;  /* 0xfffffffd00447547 */ /* 0x010fea000b83ffff */
.L_x_32:
[----:B-1----:R-:W-:Y:S01]  /*2170*/  LEA R2, R14, UR6, 0x3 ;  /* 0x000000060e027c11 */ /* 0x002fe2000f8e18ff */
[----:B------:R-:W-:Y:S01]  /*2180*/  NOP ;  /* 0x0000000000007918 */ /* 0x000fe20000000000 */
[----:B--2---:R-:W-:Y:S02]  /*2190*/  SHF.L.U32 R3, R12, 0x1f, RZ ;  /* 0x0000001f0c037819 */ /* 0x004fe400000006ff */
[----:B------:R-:W-:Y:S02]  /*21a0*/  LEA R4, R14, UR6, 0x4 ;  /* 0x000000060e047c11 */ /* 0x000fe4000f8e20ff */
[----:B------:R-:W1:Y:S02]  /*21b0*/  SYNCS.PHASECHK.TRANS64.TRYWAIT P0, [R2+URZ+0x80], R3 ;  /* 0x00008003020075a7 */ /* 0x000e6400080011ff */
[----:B-1----:R-:W-:Y:S05]  /*21c0*/  @!P0 BRA `(.L_x_39) ;  /* 0x00000068000c8947 */ /* 0x002fea0003800000 */
.L_x_151:
[----:B------:R-:W2:Y:S01]  /*21d0*/  LDS.128 R4, [R4+0x110] ;  /* 0x0001100004047984 */ /* 0x000ea20000000c00 */
[----:B------:R-:W-:Y:S01]  /*21e0*/  ISETP.GE.AND P0, PT, R26, 0x1, PT ;  /* 0x000000011a00780c */ /* 0x000fe20003f06270 */
[----:B-1----:R-:W-:Y:S01]  /*21f0*/  VIADD R2, R2, 0x90 ;  /* 0x0000009002027836 */ /* 0x002fe20000000000 */
[----:B------:R-:W-:Y:S01]  /*2200*/  @!PT LDS RZ, [RZ] ;  /* 0x00000000fffff984 */ /* 0x000fe20000000800 */
[----:B------:R-:W-:Y:S01]  /*2210*/  @!PT LDS RZ, [RZ] ;  /* 0x00000000fffff984 */ /* 0x000fe20000000800 */
[----:B------:R-:W-:Y:S01]  /*2220*/  @!PT LDS RZ, [RZ] ;  /* 0x00000000fffff984 */ /* 0x000fe20000000800 */
[----:B------:R-:W-:Y:S01]  /*2230*/  @!PT LDS RZ, [RZ] ;  /* 0x00000000fffff984 */ /* 0x000fe20000000800 */
[----:B------:R1:W-:Y:S06]  /*2240*/  MEMBAR.ALL.CTA ;  /* 0x0000000000007992 */ /* 0x0003ec0000008000 */
[----:B-1----:R-:W1:Y:S01]  /*2250*/  FENCE.VIEW.ASYNC.S ;  /* 0x00000000000073c6 */ /* 0x002e620000000000 */
[----:B------:R-:W-:-:S04]  /*2260*/  PRMT R2, RZ, 0x654, R2 ;  /* 0x00000654ff027816 */ /* 0x000fc80000000002 */
[----:B-1----:R1:W-:Y:S01]  /*2270*/  SYNCS.ARRIVE.TRANS64.RED.A1T0 RZ, [R2+URZ], RZ ;  /* 0x000000ff02ff79a7 */ /* 0x0023e200081004ff */
[----:B--2---:R-:W-:-:S13]  /*2280*/  LOP3.LUT P2, RZ, R6, 0x1, RZ, 0xc0, !PT ;  /* 0x0000000106ff7812 */ /* 0x004fda000784c0ff */
[----:B------:R-:W-:Y:S01]  /*2290*/  @P2 SHF.R.U32.HI R3, RZ, 0x10, R5 ;  /* 0x00000010ff032819 */ /* 0x000fe20000011605 */
[----:B------:R-:W-:Y:S01]  /*22a0*/  VOTEU.ANY UP0, P2 ;  /* 0x0000000000ff7886 */ /* 0x000fe20001000100 */
[----:B------:R-:W-:Y:S02]  /*22b0*/  @P2 MOV R13, R4 ;  /* 0x00000004000d2202 */ /* 0x000fe40000000f00 */
[----:B------:R-:W-:Y:S02]  /*22c0*/  @P2 R2UR.BROADCAST UR8, R3 ;  /* 0x00000000030822ca */ /* 0x000fe400008e0000 */
[----:B------:R-:W-:-:S11]  /*22d0*/  @P2 LOP3.LUT R11, R5, 0xffff, RZ, 0xc0, !PT ;  /* 0x0000ffff050b2812 */ /* 0x000fd600078ec0ff */
[----:B------:R-:W-:Y:S01]  /*22e0*/  @UP0 UMOV UR36, UR8 ;  /* 0x0000000800240c82 */ /* 0x000fe20008000000 */
[----:B-1----:R-:W-:Y:S05]  /*22f0*/  @!P0 BRA `(.L_x_40) ;  /* 0x0000000000b88947 */ /* 0x002fea0003800000 */
[----:B------:R-:W3:Y:S01]  /*2300*/  LDC.64 R4, c[0x0][0xb18] ;  /* 0x0002c600ff047b82 */ /* 0x000ee20000000a00 */
[----:B------:R-:W-:-:S07]  /*2310*/  ISETP.NE.AND P3, PT, R26, 0x1, PT ;  /* 0x000000011a00780c */ /* 0x000fce0003f65270 */
[----:B------:R-:W1:Y:S08]  /*2320*/  LDC.64 R6, c[0x0][0xb10] ;  /* 0x0002c400ff067b82 */ /* 0x000e700000000a00 */
[----:B------:R-:W2:Y:S08]  /*2330*/  LDC R17, c[0x0][0xb20] ;  /* 0x0002c800ff117b82 */ /* 0x000eb00000000800 */
[----:B------:R-:W4:Y:S01]  /*2340*/  LDC R18, c[0x0][0xb0c] ;  /* 0x0002c300ff127b82 */ /* 0x000f220000000800 */
[----:B---3--:R-:W-:Y:S01]  /*2350*/  IMAD.HI.U32 R22, R0, R5, RZ ;  /* 0x0000000500167227 */ /* 0x008fe200078e00ff */
[----:B------:R-:W-:-:S06]  /*2360*/  ISETP.NE.AND P0, PT, R4, 0x1, PT ;  /* 0x000000010400780c */ /* 0x000fcc0003f05270 */
[----:B------:R-:W3:Y:S01]  /*2370*/  LDC.64 R2, c[0x0][0xb28] ;  /* 0x0002ca00ff027b82 */ /* 0x000ee20000000a00 */
[----:B-1----:R-:W-:-:S04]  /*2380*/  IMAD.HI.U32 R20, R9, R6, RZ ;  /* 0x0000000609147227 */ /* 0x002fc800078e00ff */
[----:B------:R-:W-:Y:S01]  /*2390*/  IMAD.HI.U32 R24, R13, R6, RZ ;  /* 0x000000060d187227 */ /* 0x000fe200078e00ff */
[----:B------:R-:W-:Y:S02]  /*23a0*/  SHF.R.U32.HI R20, RZ, R7, R20 ;  /* 0x00000007ff147219 */ /* 0x000fe40000011614 */
[----:B--2---:R-:W-:Y:S01]  /*23b0*/  SHF.R.U32.HI R19, RZ, R17, R22 ;  /* 0x00000011ff137219 */ /* 0x004fe20000011616 */
[----:B------:R-:W-:Y:S01]  /*23c0*/  IMAD.HI.U32 R22, R11, R5, RZ ;  /* 0x000000050b167227 */ /* 0x000fe200078e00ff */
[----:B------:R-:W-:Y:S02]  /*23d0*/  SHF.R.U32.HI R24, RZ, R7, R24 ;  /* 0x00000007ff187219 */ /* 0x000fe40000011618 */
[----:B------:R-:W-:Y:S02]  /*23e0*/  SEL R19, R0, R19, !P0 ;  /* 0x0000001300137207 */ /* 0x000fe40004000000 */
[----:B------:R-:W-:Y:S02]  /*23f0*/  SHF.R.U32.HI R22, RZ, R17, R22 ;  /* 0x00000011ff167219 */ /* 0x000fe40000011616 */
[----:B----4-:R-:W-:-:S02]  /*2400*/  ISETP.NE.AND P1, PT, R18, 0x1, PT ;  /* 0x000000011200780c */ /* 0x010fc40003f25270 */
[----:B------:R-:W-:Y:S02]  /*2410*/  SEL R5, R11, R22, !P0 ;  /* 0x000000160b057207 */ /* 0x000fe40004000000 */
[----:B------:R-:W-:Y:S02]  /*2420*/  SEL R21, R9, R20, !P1 ;  /* 0x0000001409157207 */ /* 0x000fe40004800000 */
[----:B------:R-:W-:Y:S01]  /*2430*/  SEL R7, R13, R24, !P1 ;  /* 0x000000180d077207 */ /* 0x000fe20004800000 */
[----:B---3--:R-:W-:Y:S01]  /*2440*/  IMAD.HI.U32 R20, R19, R2, RZ ;  /* 0x0000000213147227 */ /* 0x008fe200078e00ff */
[----:B------:R-:W-:-:S03]  /*2450*/  IADD3 R17, PT, PT, -R5, RZ, RZ ;  /* 0x000000ff05117210 */ /* 0x000fc60007ffe1ff */
        /* <DEDUP_REMOVED lines=11> */
[----:B------:R-:W-:-:S04]  /*2510*/  @!P0 IMAD.HI.U32 R20, R7, R2, RZ ;  /* 0x0000000207148227 */ /* 0x000fc800078e00ff */
[----:B------:R-:W-:Y:S01]  /*2520*/  IMAD.MOV R2, RZ, RZ, -R6 ;  /* 0x000000ffff027224 */ /* 0x000fe200078e0a06 */
[----:B------:R-:W-:-:S03]  /*2530*/  @!P0 SHF.R.U32.HI R20, RZ, R3, R20 ;  /* 0x00000003ff148219 */ /* 0x000fc60000011614 */
[----:B------:R-:W-:Y:S01]  /*2540*/  IMAD R2, R26, R2, R5 ;  /* 0x000000021a027224 */ /* 0x000fe200078e0205 */
        /* <DEDUP_REMOVED lines=9> */
.L_x_40:
[----:B------:R-:W1:Y:S02]  /*25e0*/  LDCU UR8, c[0x0][0xb30] ;  /* 0x00016600ff0877ac */ /* 0x000e640008000800 */
[----:B-1----:R-:W-:-:S09]  /*25f0*/  UISETP.NE.AND UP0, UPT, UR8, 0x1, UPT ;  /* 0x000000010800788c */ /* 0x002fd2000bf05270 */
[----:B------:R-:W-:Y:S05]  /*2600*/  BRA.U UP0, `(.L_x_41) ;  /* 0x0000000100407547 */ /* 0x000fea000b800000 */
[----:B------:R-:W1:Y:S08]  /*2610*/  LDC.64 R4, c[0x0][0xb10] ;  /* 0x0002c400ff047b82 */ /* 0x000e700000000a00 */
[----:B------:R-:W2:Y:S08]  /*2620*/  LDC.64 R2, c[0x0][0xb18] ;  /* 0x0002c600ff027b82 */ /* 0x000eb00000000a00 */
[----:B------:R-:W4:Y:S08]  /*2630*/  LDC R6, c[0x0][0xb20] ;  /* 0x0002c800ff067b82 */ /* 0x000f300000000800 */
[----:B------:R-:W3:Y:S01]  /*2640*/  LDC R18, c[0x0][0xb0c] ;  /* 0x0002c300ff127b82 */ /* 0x000ee20000000800 */
[----:B-1----:R-:W-:-:S05]  /*2650*/  IMAD.HI.U32 R4, R13, R4, RZ ;  /* 0x000000040d047227 */ /* 0x002fca00078e00ff */
[----:B------:R-:W-:Y:S01]  /*2660*/  SHF.R.U32.HI R4, RZ, R5, R4 ;  /* 0x00000005ff047219 */ /* 0x000fe20000011604 */
[----:B--2---:R-:W-:Y:S01]  /*2670*/  IMAD.HI.U32 R3, R11, R3, RZ ;  /* 0x000000030b037227 */ /* 0x004fe200078e00ff */
[----:B------:R-:W-:-:S04]  /*2680*/  ISETP.NE.AND P0, PT, R2, 0x1, PT ;  /* 0x000000010200780c */ /* 0x000fc80003f05270 */
[----:B----4-:R-:W-:-:S04]  /*2690*/  SHF.R.U32.HI R6, RZ, R6, R3 ;  /* 0x00000006ff067219 */ /* 0x010fc80000011603 */
[----:B------:R-:W-:Y:S02]  /*26a0*/  SEL R3, R11, R6, !P0 ;  /* 0x000000060b037207 */ /* 0x000fe40004000000 */
[----:B---3--:R-:W-:-:S04]  /*26b0*/  ISETP.NE.AND P1, PT, R18, 0x1, PT ;  /* 0x000000011200780c */ /* 0x008fc80003f25270 */
[----:B------:R-:W-:-:S05]  /*26c0*/  SEL R4, R13, R4, !P1 ;  /* 0x000000040d047207 */ /* 0x000fca0004800000 */
[----:B------:R-:W-:Y:S02]  /*26d0*/  IMAD.IADD R5, R3, 0x1, -R4 ;  /* 0x0000000103057824 */ /* 0x000fe400078e0a04 */
[----:B------:R-:W-:Y:S02]  /*26e0*/  IMAD.IADD R3, R4, 0x1, -R3 ;  /* 0x0000000104037824 */ /* 0x000fe400078e0a03 */
[----:B------:R-:W-:Y:S02]  /*26f0*/  IMAD R13, R5, R18, R13 ;  /* 0x00000012050d7224 */ /* 0x000fe400078e020d */
[----:B------:R-:W-:-:S07]  /*2700*/  IMAD R11, R3, R2, R11 ;  /* 0x00000002030b7224 */ /* 0x000fce00078e020b */
.L_x_41:
[----:B------:R-:W-:Y:S01]  /*2710*/  VIADD R14, R14, 0x1 ;  /* 0x000000010e0e7836 */ /* 0x000fe20000000000 */
[----:B------:R-:W-:Y:S01]  /*2720*/  PLOP3.LUT P1, PT, PT, PT, PT, 0x80, 0x8 ;  /* 0x000000000008781c */ /* 0x000fe20003f2f070 */
[----:B------:R-:W-:Y:S02]  /*2730*/  IMAD.IADD R21, R13, 0x1, R64 ;  /* 0x000000010d157824 */ /* 0x000fe400078e0240 */
[----:B------:R-:W-:Y:S01]  /*2740*/  IMAD.IADD R20, R11, 0x1, R62 ;  /* 0x000000010b147824 */ /* 0x000fe200078e023e */
[----:B------:R-:W-:-:S04]  /*2750*/  ISETP.NE.AND P0, PT, R14, 0x2, PT ;  /* 0x000000020e00780c */ /* 0x000fc80003f05270 */
[----:B------:R-:W-:Y:S02]  /*2760*/  SEL R3, RZ, 0x1, P0 ;  /* 0x00000001ff037807 */ /* 0x000fe40000000000 */
[----:B------:R-:W-:Y:S02]  /*2770*/  SEL R14, R14, RZ, P0 ;  /* 0x000000ff0e0e7207 */ /* 0x000fe40000000000 */
[----:B------:R-:W-:Y:S01]  /*2780*/  LOP3.LUT R12, R12, R3, RZ, 0x3c, !PT ;  /* 0x000000030c0c7212 */ /* 0x000fe200078e3cff */
[----:B------:R-:W-:Y:S06]  /*2790*/  @P2 BRA `(.L_x_42) ;  /* 0xfffffff000502947 */ /* 0x000fec000383ffff */
[----:B------:R-:W-:Y:S01]  /*27a0*/  UIADD3 UR6, UPT, UPT, UR6, 0x18, URZ ;  /* 0x0000001806067890 */ /* 0x000fe2000fffe0ff */
[----:B------:R-:W-:-:S03]  /*27b0*/  SHF.L.U32 R3, R15, 0x1f, RZ ;  /* 0x0000001f0f037819 */ /* 0x000fc600000006ff */
[----:B------:R-:W-:-:S09]  /*27c0*/  ULEA UR4, UR26, UR6, 0x3 ;  /* 0x000000061a047291 */ /* 0x000fd2000f8e18ff */
[----:B------:R-:W1:Y:S02]  /*27d0*/  SYNCS.PHASECHK.TRANS64.TRYWAIT P0, [UR4], R3 ;  /* 0x00000003ff0075a7 */ /* 0x000e640008001104 */
[----:B-1----:R-:W-:Y:S05]  /*27e0*/  @!P0 BRA `(.L_x_43) ;  /* 0x0000006000988947 */ /* 0x002fea0003800000 */
.L_x_153:
[----:B------:R-:W-:-:S04]  /*27f0*/  UIADD3 UR5, UPT, UPT, UR26, 0x1, URZ ;  /* 0x000000011a057890 */ /* 0x000fc8000fffe0ff */
[----:B------:R-:W-:-:S04]  /*2800*/  UISETP.NE.AND UP0, UPT, UR5, 0x3, UPT ;  /* 0x000000030500788c */ /* 0x000fc8000bf05270 */
[----:B------:R-:W-:Y:S02]  /*2810*/  USEL UR7, URZ, 0x1, UP0 ;  /* 0x00000001ff077887 */ /* 0x000fe40008000000 */
[----:B------:R-:W-:-:S04]  /*2820*/  USEL UR5, UR5, URZ, UP0 ;  /* 0x000000ff05057287 */ /* 0x000fc80008000000 */
[----:B------:R-:W-:Y:S01]  /*2830*/  ULEA UR4, UR5, UR6, 0x3 ;  /* 0x0000000605047291 */ /* 0x000fe2000f8e18ff */
[----:B------:R-:W-:-:S04]  /*2840*/  LOP3.LUT R15, R15, UR7, RZ, 0x3c, !PT ;  /* 0x000000070f0f7c12 */ /* 0x000fc8000f8e3cff */
[----:B-1----:R-:W-:-:S04]  /*2850*/  SHF.L.U32 R3, R15, 0x1f, RZ ;  /* 0x0000001f0f037819 */ /* 0x002fc800000006ff */
[----:B------:R-:W1:Y:S02]  /*2860*/  SYNCS.PHASECHK.TRANS64.TRYWAIT P0, [UR4], R3 ;  /* 0x00000003ff0075a7 */ /* 0x000e640008001104 */
[----:B-1----:R-:W-:Y:S05]  /*2870*/  @!P0 BRA `(.L_x_44) ;  /* 0x00000060008c8947 */ /* 0x002fea0003800000 */
.L_x_155:
[----:B------:R-:W-:-:S04]  /*2880*/  UIADD3 UR5, UPT, UPT, UR5, 0x1, URZ ;  /* 0x0000000105057890 */ /* 0x000fc8000fffe0ff */
[----:B------:R-:W-:-:S04]  /*2890*/  UISETP.NE.AND UP0, UPT, UR5, 0x3, UPT ;  /* 0x000000030500788c */ /* 0x000fc8000bf05270 */
[----:B------:R-:W-:Y:S02]  /*28a0*/  USEL UR4, URZ, 0x1, UP0 ;  /* 0x00000001ff047887 */ /* 0x000fe40008000000 */
[----:B------:R-:W-:-:S04]  /*28b0*/  USEL UR5, UR5, URZ, UP0 ;  /* 0x000000ff05057287 */ /* 0x000fc80008000000 */
[----:B------:R-:W-:Y:S01]  /*28c0*/  ULEA UR5, UR5, UR6, 0x3 ;  /* 0x0000000605057291 */ /* 0x000fe2000f8e18ff */
[----:B-1----:R-:W-:-:S04]  /*28d0*/  LOP3.LUT R3, R15, UR4, RZ, 0x3c, !PT ;  /* 0x000000040f037c12 */ /* 0x002fc8000f8e3cff */
[----:B------:R-:W-:Y:S01]  /*28e0*/  SHF.L.U32 R3, R3, 0x1f, RZ ;  /* 0x0000001f03037819 */ /* 0x000fe200000006ff */
[----:B---3--:R-:W-:-:S07]  /*28f0*/  IMAD.U32 R0, RZ, RZ, UR5 ;  /* 0x00000005ff007e24 */ /* 0x008fce000f8e00ff */
.L_x_45:
[----:B-1----:R1:W2:Y:S02]  /*2900*/  SYNCS.PHASECHK.TRANS64.TRYWAIT P0, [R0+URZ], R3 ;  /* 0x00000003000075a7 */ /* 0x0022a400080011ff */
[----:B--2---:R-:W-:Y:S05]  /*2910*/  @!P0 NANOSLEEP.SYNCS 0x989680 ;  /* 0x009896800000895d */ /* 0x004fea0003900000 */
[----:B------:R-:W2:Y:S02]  /*2920*/  @!P0 SYNCS.PHASECHK.TRANS64 P0, [R0+URZ], R3 ;  /* 0x00000003000085a7 */ /* 0x000ea400080010ff */
[----:B--2---:R-:W-:Y:S05]  /*2930*/  @P0 EXIT ;  /* 0x000000000000094d */ /* 0x004fea0003800000 */
[----:B------:R-:W-:Y:S05]  /*2940*/  BRA `(.L_x_45) ;  /* 0xfffffffc00ec7947 */ /* 0x000fea000383ffff */
.L_x_22:
[----:B------:R-:W-:-:S04]  /*2950*/  UISETP.NE.AND UP0, UPT, UR37, URZ, UPT ;  /* 0x000000ff2500728c */ /* 0x000fc8000bf05270 */
[----:B------:R-:W-:-:S09]  /*2960*/  UISETP.NE.OR UP0, UPT, UR10, 0x1, UP0 ;  /* 0x000000010a00788c */ /* 0x000fd20008705670 */
[----:B------:R-:W-:Y:S05]  /*2970*/  BRA.U UP0, `(.L_x_46) ;  /* 0x00000005004c7547 */ /* 0x000fea000b800000 */
[----:B------:R-:W-:Y:S01]  /*2980*/  HFMA2 R11, -RZ, RZ, 0, 0 ;  /* 0x00000000ff0b7431 */ /* 0x000fe200000001ff */
[----:B------:R-:W-:Y:S01]  /*2990*/  ISETP.GE.U32.AND P2, PT, R10, 0x8, PT ;  /* 0x000000080a00780c */ /* 0x000fe20003f46070 */
[----:B------:R-:W-:Y:S01]  /*29a0*/  IMAD.MOV.U32 R12, RZ, RZ, 0x1 ;  /* 0x00000001ff0c7424 */ /* 0x000fe200078e00ff */
[----:B------:R-:W-:Y:S01]  /*29b0*/  CS2R R8, SRZ ;  /* 0x0000000000087805 */ /* 0x000fe2000001ff00 */
[----:B------:R-:W-:Y:S01]  /*29c0*/  IMAD.MOV.U32 R3, RZ, RZ, RZ ;  /* 0x000000ffff037224 */ /* 0x000fe200078e00ff */
[----:B------:R-:W-:Y:S01]  /*29d0*/  UMOV UR4, 0x400 ;  /* 0x0000040000047882 */ /* 0x000fe20000000000 */
[----:B------:R-:W-:Y:S01]  /*29e0*/  UMOV UR6, URZ ;  /* 0x000000ff00067c82 */ /* 0x000fe20008000000 */
[----:B------:R-:W-:-:S12]  /*29f0*/  ULEA UR37, UR37, UR4, 0x18 ;  /* 0x0000000425257291 */ /* 0x000fd8000f8ec0ff */
.L_x_50:
[----:B------:R-:W-:Y:S02]  /*2a00*/  LEA R0, R3, UR37, 0x3 ;  /* 0x0000002503007c11 */ /* 0x000fe4000f8e18ff */
[----:B------:R-:W-:-:S03]  /*2a10*/  SHF.L.U32 R5, R8, 0x1f, RZ ;  /* 0x0000001f08057819 */ /* 0x000fc600000006ff */
[----:B------:R-:W-:Y:S01]  /*2a20*/  VIADD R4, R0, 0xf0 ;  /* 0x000000f000047836 */ /* 0x000fe20000000000 */
[----:B------:R-:W1:Y:S02]  /*2a30*/  SYNCS.PHASECHK.TRANS64.TRYWAIT P0, [R0+URZ+0xe0], R5 ;  /* 0x0000e005000075a7 */ /* 0x000e6400080011ff */
[----:B-1----:R-:W-:Y:S05]  /*2a40*/  @!P0 BRA `(.L_x_47) ;  /* 0x0000006000308947 */ /* 0x002fea0003800000 */
.L_x_156:
[----:B------:R-:W-:Y:S01]  /*2a50*/  ULEA UR5, UR6, UR37, 0x3 ;  /* 0x0000002506057291 */ /* 0x000fe2000f8e18ff */
[----:B------:R-:W-:Y:S01]  /*2a60*/  PRMT R4, RZ, 0x654, R4 ;  /* 0x00000654ff047816 */ /* 0x000fe20000000004 */
[----:B-1----:R-:W-:Y:S01]  /*2a70*/  @!P2 IMAD.MOV.U32 R5, RZ, RZ, 0x10 ;  /* 0x00000010ff05a424 */ /* 0x002fe200078e00ff */
[----:B------:R-:W-:Y:S01]  /*2a80*/  SHF.L.U32 R7, R12, 0x1f, RZ ;  /* 0x0000001f0c077819 */ /* 0x000fe200000006ff */
[----:B------:R-:W-:Y:S01]  /*2a90*/  UIADD3 UR4, UPT, UPT, UR5, 0x80, URZ ;  /* 0x0000008005047890 */ /* 0x000fe2000fffe0ff */
[----:B------:R1:W-:Y:S05]  /*2aa0*/  SYNCS.ARRIVE.TRANS64.RED.A1T0 RZ, [R4+URZ], RZ ;  /* 0x000000ff04ff79a7 */ /* 0x0003ea00081004ff */
[----:B------:R-:W-:Y:S01]  /*2ab0*/  IMAD.U32 R13, RZ, RZ, UR4 ;  /* 0x00000004ff0d7e24 */ /* 0x000fe2000f8e00ff */
[----:B------:R-:W2:Y:S04]  /*2ac0*/  SYNCS.PHASECHK.TRANS64.TRYWAIT P0, [UR5+0x90], R7 ;  /* 0x00009007ff0075a7 */ /* 0x000ea80008001105 */
[----:B------:R-:W-:Y:S01]  /*2ad0*/  PRMT R13, R10, 0x654, R13 ;  /* 0x000006540a0d7816 */ /* 0x000fe2000000000d */
[----:B-12---:R-:W-:Y:S06]  /*2ae0*/  @!P0 BRA `(.L_x_48) ;  /* 0x00000060001c8947 */ /* 0x006fec0003800000 */
.L_x_158:
[----:B------:R-:W-:Y:S01]  /*2af0*/  ULEA UR4, UR6, UR37, 0x4 ;  /* 0x0000002506047291 */ /* 0x000fe2000f8e20ff */
[----:B------:R-:W-:Y:S01]  /*2b00*/  SEL R2, R13, R2, !P2 ;  /* 0x000000020d027207 */ /* 0x000fe20005000000 */
[----:B------:R-:W-:Y:S01]  /*2b10*/  UIADD3 UR5, UPT, UPT, UR5, 0x80, URZ ;  /* 0x0000008005057890 */ /* 0x000fe2000fffe0ff */
[----:B-1----:R-:W-:Y:S01]  /*2b20*/  LEA R0, R11, UR37, 0x3 ;  /* 0x000000250b007c11 */ /* 0x002fe2000f8e18ff */
[----:B------:R-:W-:Y:S01]  /*2b30*/  UIADD3 UR4, UPT, UPT, UR4, 0x110, URZ ;  /* 0x0000011004047890 */ /* 0x000fe2000fffe0ff */
[----:B------:R1:W-:Y:S01]  /*2b40*/  @!P2 SYNCS.ARRIVE.TRANS64.RED RZ, [R2+URZ], R5 ;  /* 0x0000000502ffa9a7 */ /* 0x0003e200080004ff */
[----:B------:R-:W-:Y:S01]  /*2b50*/  UIADD3 UR6, UPT, UPT, UR6, 0x1, URZ ;  /* 0x0000000106067890 */ /* 0x000fe2000fffe0ff */
[----:B------:R-:W-:-:S03]  /*2b60*/  VIADD R3, R3, 0x1 ;  /* 0x0000000103037836 */ /* 0x000fc60000000000 */
[----:B------:R-:W-:Y:S02]  /*2b70*/  UISETP.NE.AND UP0, UPT, UR6, 0x2, UPT ;  /* 0x000000020600788c */ /* 0x000fe4000bf05270 */
[----:B------:R-:W-:Y:S01]  /*2b80*/  ISETP.NE.AND P0, PT, R3, 0x2, PT ;  /* 0x000000020300780c */ /* 0x000fe20003f05270 */
[----:B------:R-:W-:Y:S06]  /*2b90*/  UGETNEXTWORKID.BROADCAST [UR4], [UR5] ;  /* 0x00000000040073ca */ /* 0x000fec0008000100 */
[----:B------:R-:W-:Y:S02]  /*2ba0*/  USEL UR4, URZ, 0x1, UP0 ;  /* 0x00000001ff047887 */ /* 0x000fe40008000000 */
[----:B------:R-:W-:-:S04]  /*2bb0*/  USEL UR6, UR6, URZ, UP0 ;  /* 0x000000ff06067287 */ /* 0x000fc80008000000 */
[----:B------:R-:W-:Y:S02]  /*2bc0*/  LOP3.LUT R12, R12, UR4, RZ, 0x3c, !PT ;  /* 0x000000040c0c7c12 */ /* 0x000fe4000f8e3cff */
[----:B-1----:R-:W-:-:S04]  /*2bd0*/  SHF.L.U32 R5, R9, 0x1f, RZ ;  /* 0x0000001f09057819 */ /* 0x002fc800000006ff */
[----:B------:R-:W1:Y:S02]  /*2be0*/  SYNCS.PHASECHK.TRANS64.TRYWAIT P1, [R0+URZ+0x80], R5 ;  /* 0x00008005000075a7 */ /* 0x000e6400080211ff */
[----:B-1----:R-:W-:Y:S05]  /*2bf0*/  @!P1 BRA `(.L_x_49) ;  /* 0x0000005c00f09947 */ /* 0x002fea0003800000 */
.L_x_159:
[----:B------:R-:W-:Y:S01]  /*2c00*/  LEA R4, R11, UR37, 0x4 ;  /* 0x000000250b047c11 */ /* 0x000fe2000f8e20ff */
[----:B-1----:R-:W-:Y:S01]  /*2c10*/  VIADD R0, R0, 0x90 ;  /* 0x0000009000007836 */ /* 0x002fe20000000000 */
[----:B------:R-:W-:Y:S01]  /*2c20*/  SEL R3, R3, RZ, P0 ;  /* 0x000000ff03037207 */ /* 0x000fe20000000000 */
[----:B------:R-:W-:-:S03]  /*2c30*/  VIADD R11, R11, 0x1 ;  /* 0x000000010b0b7836 */ /* 0x000fc60000000000 */
[----:B------:R-:W1:Y:S01]  /*2c40*/  LDS.128 R4, [R4+0x110] ;  /* 0x0001100004047984 */ /* 0x000e620000000c00 */
[----:B------:R-:W-:Y:S02]  /*2c50*/  PRMT R0, RZ, 0x654, R0 ;  /* 0x00000654ff007816 */ /* 0x000fe40000000000 */
[C---:B------:R-:W-:Y:S01]  /*2c60*/  ISETP.NE.AND P1, PT, R11.reuse, 0x2, PT ;  /* 0x000000020b00780c */ /* 0x040fe20003f25270 */
[----:B------:R-:W-:Y:S01]  /*2c70*/  @!PT LDS RZ, [RZ] ;  /* 0x00000000fffff984 */ /* 0x000fe20000000800 */
[----:B------:R-:W-:Y:S01]  /*2c80*/  @!PT LDS RZ, [RZ] ;  /* 0x00000000fffff984 */ /* 0x000fe20000000800 */
[----:B------:R-:W-:Y:S01]  /*2c90*/  @!PT LDS RZ, [RZ] ;  /* 0x00000000fffff984 */ /* 0x000fe20000000800 */
[----:B------:R-:W-:Y:S01]  /*2ca0*/  @!PT LDS RZ, [RZ] ;  /* 0x00000000fffff984 */ /* 0x000fe20000000800 */
[----:B------:R2:W-:Y:S06]  /*2cb0*/  MEMBAR.ALL.CTA ;  /* 0x0000000000007992 */ /* 0x0005ec0000008000 */
[----:B--2---:R-:W2:Y:S01]  /*2cc0*/  FENCE.VIEW.ASYNC.S ;  /* 0x00000000000073c6 */ /* 0x004ea20000000000 */
[----:B------:R-:W-:Y:S01]  /*2cd0*/  SEL R11, R11, RZ, P1 ;  /* 0x000000ff0b0b7207 */ /* 0x000fe20000800000 */
[----:B--2---:R2:W-:Y:S01]  /*2ce0*/  SYNCS.ARRIVE.TRANS64.RED.A1T0 RZ, [R0+URZ], RZ ;  /* 0x000000ff00ff79a7 */ /* 0x0045e200081004ff */
[----:B-1----:R-:W-:-:S02]  /*2cf0*/  LOP3.LUT P3, RZ, R6, 0x1, RZ, 0xc0, !PT ;  /* 0x0000000106ff7812 */ /* 0x002fc4000786c0ff */
[----:B------:R-:W-:-:S04]  /*2d00*/  SEL R5, RZ, 0x1, P0 ;  /* 0x00000001ff057807 */ /* 0x000fc80000000000 */
[----:B------:R-:W-:Y:S02]  /*2d10*/  LOP3.LUT R8, R8, R5, RZ, 0x3c, !PT ;  /* 0x0000000508087212 */ /* 0x000fe400078e3cff */
[----:B--2---:R-:W-:-:S04]  /*2d20*/  SEL R0, RZ, 0x1, P1 ;  /* 0x00000001ff007807 */ /* 0x004fc80000800000 */
[----:B------:R-:W-:Y:S01]  /*2d30*/  LOP3.LUT R9, R9, R0, RZ, 0x3c, !PT ;  /* 0x0000000009097212 */ /* 0x000fe200078e3cff */
[----:B------:R-:W-:Y:S06]  /*2d40*/  @P3 BRA `(.L_x_50) ;  /* 0xfffffffc002c3947 */ /* 0x000fec000383ffff */
[----:B------:R-:W-:Y:S01]  /*2d50*/  ULEA UR5, UR6, UR37, 0x3 ;  /* 0x0000002506057291 */ /* 0x000fe2000f8e18ff */
[----:B------:R-:W-:-:S08]  /*2d60*/  SHF.L.U32 R3, R12, 0x1f, RZ ;  /* 0x0000001f0c037819 */ /* 0x000fd000000006ff */
[----:B------:R-:W1:Y:S02]  /*2d70*/  SYNCS.PHASECHK.TRANS64 P0, [UR5+0x90], R3 ;  /* 0x00009003ff0075a7 */ /* 0x000e640008001005 */
[----:B-1----:R-:W-:Y:S05]  /*2d80*/  @P0 BRA `(.L_x_51) ;  /* 0x0000000000080947 */ /* 0x002fea0003800000 */
[----:B------:R-:W1:Y:S02]  /*2d90*/  SYNCS.PHASECHK.TRANS64.TRYWAIT P0, [UR5+0x90], R3 ;  /* 0x00009003ff0075a7 */ /* 0x000e640008001105 */
[----:B-1----:R-:W-:Y:S05]  /*2da0*/  @!P0 BRA `(.L_x_52) ;  /* 0x0000005c00988947 */ /* 0x002fea0003800000 */
.L_x_51:
[----:B------:R-:W-:-:S04]  /*2db0*/  UIADD3 UR4, UPT, UPT, UR6, 0x1, URZ ;  /* 0x0000000106047890 */ /* 0x000fc8000fffe0ff */
[----:B------:R-:W-:-:S04]  /*2dc0*/  UISETP.NE.AND UP0, UPT, UR4, 0x2, UPT ;  /* 0x000000020400788c */ /* 0x000fc8000bf05270 */
[----:B------:R-:W-:Y:S02]  /*2dd0*/  USEL UR7, URZ, 0x1, UP0 ;  /* 0x00000001ff077887 */ /* 0x000fe40008000000 */
[----:B------:R-:W-:-:S04]  /*2de0*/  USEL UR4, UR4, URZ, UP0 ;  /* 0x000000ff04047287 */ /* 0x000fc80008000000 */
[----:B------:R-:W-:Y:S01]  /*2df0*/  ULEA UR4, UR4, UR37, 0x3 ;  /* 0x0000002504047291 */ /* 0x000fe2000f8e18ff */
[----:B-1----:R-:W-:-:S04]  /*2e00*/  LOP3.LUT R3, R12, UR7, RZ, 0x3c, !PT ;  /* 0x000000070c037c12 */ /* 0x002fc8000f8e3cff */
[----:B------:R-:W-:-:S04]  /*2e10*/  SHF.L.U32 R0, R3, 0x1f, RZ ;  /* 0x0000001f03007819 */ /* 0x000fc800000006ff */
[----:B------:R-:W1:Y:S02]  /*2e20*/  SYNCS.PHASECHK.TRANS64 P0, [UR4+0x90], R0 ;  /* 0x00009000ff0075a7 */ /* 0x000e640008001004 */
[----:B-1----:R-:W-:Y:S05]  /*2e30*/  @P0 EXIT ;  /* 0x000000000000094d */ /* 0x002fea0003800000 */
[----:B------:R-:W-:Y:S02]  /*2e40*/  SHF.L.U32 R3, R3, 0x1f, RZ ;  /* 0x0000001f03037819 */ /* 0x000fe400000006ff */
[----:B------:R-:W-:-:S07]  /*2e50*/  MOV R0, UR4 ;  /* 0x0000000400007c02 */ /* 0x000fce0008000f00 */
.L_x_53:
[----:B-1----:R1:W2:Y:S02]  /*2e60*/  SYNCS.PHASECHK.TRANS64.TRYWAIT P0, [R0+URZ+0x90], R3 ;  /* 0x00009003000075a7 */ /* 0x0022a400080011ff */
[----:B--2---:R-:W-:Y:S05]  /*2e70*/  @!P0 NANOSLEEP.SYNCS 0x989680 ;  /* 0x009896800000895d */ /* 0x004fea0003900000 */
[----:B------:R-:W2:Y:S02]  /*2e80*/  @!P0 SYNCS.PHASECHK.TRANS64 P0, [R0+URZ+0x90], R3 ;  /* 0x00009003000085a7 */ /* 0x000ea400080010ff */
[----:B--2---:R-:W-:Y:S05]  /*2e90*/  @P0 EXIT ;  /* 0x000000000000094d */ /* 0x004fea0003800000 */
[----:B------:R-:W-:Y:S05]  /*2ea0*/  BRA `(.L_x_53) ;  /* 0xfffffffc00ec7947 */ /* 0x000fea000383ffff */
.L_x_46:
[----:B------:R-:W-:Y:S05]  /*2eb0*/  BRA.U UP3, `(.L_x_54) ;  /* 0x0000001103d47547 */ /* 0x000fea000b800000 */
[----:B------:R-:W-:Y:S01]  /*2ec0*/  UMOV UR4, 0x40 ;  /* 0x0000004000047882 */ /* 0x000fe20000000000 */
[----:B------:R-:W-:Y:S01]  /*2ed0*/  NOP ;  /* 0x0000000000007918 */ /* 0x000fe20000000000 */
[----:B------:R-:W-:Y:S01]  /*2ee0*/  ULEA UR4, UR37, UR4, 0x18 ;  /* 0x0000000425047291 */ /* 0x000fe2000f8ec0ff */
[----:B------:R-:W-:Y:S02]  /*2ef0*/  UMOV UR5, 0x400 ;  /* 0x0000040000057882 */ /* 0x000fe40000000000 */
[----:B------:R-:W-:-:S06]  /*2f00*/  ULEA UR37, UR37, UR5, 0x18 ;  /* 0x0000000525257291 */ /* 0x000fcc000f8ec0ff */
[----:B------:R-:W1:Y:S02]  /*2f10*/  LDS.U8 R2, [UR4+0x1c] ;  /* 0x00001c04ff027984 */ /* 0x000e640008000000 */
[----:B-1----:R-:W-:-:S13]  /*2f20*/  ISETP.NE.AND P0, PT, R2, RZ, PT ;  /* 0x000000ff0200720c */ /* 0x002fda0003f05270 */
[----:B------:R-:W-:Y:S05]  /*2f30*/  @P0 BRA `(.L_x_55) ;  /* 0x0000000400080947 */ /* 0x000fea0003800000 */
[----:B------:R-:W-:Y:S02]  /*2f40*/  UISETP.NE.U32.AND UP0, UPT, UR9, 0x1, UPT ;  /* 0x000000010900788c */ /* 0x000fe4000bf05070 */
[----:B------:R-:W-:-:S07]  /*2f50*/  UIADD3 UR6, UPT, UPT, UR4, 0x8, URZ ;  /* 0x0000000804067890 */ /* 0x000fce000fffe0ff */
[----:B------:R-:W-:Y:S05]  /*2f60*/  BRA.U !UP0, `(.L_x_56) ;  /* 0x00000001089c7547 */ /* 0x000fea000b800000 */
[----:B------:R-:W-:Y:S01]  /*2f70*/  ELECT P0, URZ, PT ;  /* 0x0000000000ff782f */ /* 0x000fe20003800000 */
[----:B------:R-:W-:-:S12]  /*2f80*/  BSSY B0, `(.L_x_56) ;  /* 0x0000025000007945 */ /* 0x000fd80003800000 */
[----:B------:R-:W-:Y:S05]  /*2f90*/  @!P0 BRA `(.L_x_57) ;  /* 0x00000000008c8947 */ /* 0x000fea0003800000 */
[----:B------:R-:W-:-:S05]  /*2fa0*/  UMOV UR5, 0x10 ;  /* 0x0000001000057882 */ /* 0x000fca0000000000 */
[----:B------:R-:W-:Y:S04]  /*2fb0*/  DEPBAR.LE SB1, 0x36 ;  /* 0x00009d800000791a */ /* 0x000fe80000000000 */
[----:B------:R-:W1:Y:S02]  /*2fc0*/  UTCATOMSWS.2CTA.FIND_AND_SET.ALIGN UP1, UR5, UR5 ;  /* 0x00000005000575e3 */ /* 0x000e640008220800 */
[----:B-1----:R-:W-:Y:S01]  /*2fd0*/  MOV R11, UR5 ;  /* 0x00000005000b7c02 */ /* 0x002fe20008000f00 */
[----:B------:R-:W-:Y:S06]  /*2fe0*/  BRA.U UP1, `(.L_x_58) ;  /* 0x0000000101187547 */ /* 0x000fec000b800000 */
.L_x_59:
[----:B------:R-:W-:Y:S05]  /*2ff0*/  NANOSLEEP 0x64 ;  /* 0x000000640000795d */ /* 0x000fea0003800000 */
[----:B------:R-:W-:-:S05]  /*3000*/  UMOV UR5, 0x10 ;  /* 0x0000001000057882 */ /* 0x000fca0000000000 */
[----:B------:R-:W-:Y:S04]  /*3010*/  DEPBAR.LE SB1, 0x36 ;  /* 0x00009d800000791a */ /* 0x000fe80000000000 */
[----:B------:R-:W1:Y:S02]  /*3020*/  UTCATOMSWS.2CTA.FIND_AND_SET.ALIGN UP1, UR5, UR5 ;  /* 0x00000005000575e3 */ /* 0x000e640008220800 */
[----:B-1----:R-:W-:Y:S01]  /*3030*/  MOV R11, UR5 ;  /* 0x00000005000b7c02 */ /* 0x002fe20008000f00 */
[----:B------:R-:W-:Y:S05]  /*3040*/  BRA.U !UP1, `(.L_x_59) ;  /* 0xfffffffd09e87547 */ /* 0x000fea000b83ffff */
.L_x_58:
[----:B------:R-:W1:Y:S01]  /*3050*/  LDS R5, [UR4+0x10] ;  /* 0x00001004ff057984 */ /* 0x000e620008000800 */
[----:B------:R-:W-:Y:S01]  /*3060*/  IMAD.U32 R3, RZ, RZ, UR37 ;  /* 0x00000025ff037e24 */ /* 0x000fe2000f8e00ff */
[----:B------:R-:W-:-:S03]  /*3070*/  MOV R2, UR8 ;  /* 0x0000000800027c02 */ /* 0x000fc60008000f00 */
[----:B------:R-:W-:Y:S01]  /*3080*/  VIADD R3, R3, 0x130 ;  /* 0x0000013003037836 */ /* 0x000fe20000000000 */
[----:B-1----:R-:W-:-:S04]  /*3090*/  SHF.L.U32 R5, R5, 0x1f, RZ ;  /* 0x0000001f05057819 */ /* 0x002fc800000006ff */
[----:B------:R-:W1:Y:S02]  /*30a0*/  SYNCS.PHASECHK.TRANS64.TRYWAIT P0, [UR4+0x8], R5 ;  /* 0x00000805ff0075a7 */ /* 0x000e640008001104 */
[----:B-1----:R-:W-:Y:S05]  /*30b0*/  @P0 BRA `(.L_x_60) ;  /* 0x0000000000080947 */ /* 0x002fea0003800000 */
[----:B------:R-:W1:Y:S02]  /*30c0*/  SYNCS.PHASECHK.TRANS64.TRYWAIT P0, [UR4+0x8], R5 ;  /* 0x00000805ff0075a7 */ /* 0x000e640008001104 */
[----:B-1----:R-:W-:Y:S05]  /*30d0*/  @!P0 BRA `(.L_x_61) ;  /* 0x0000005800e48947 */ /* 0x002fea0003800000 */
.L_x_60:
[----:B-1----:R-:W-:Y:S01]  /*30e0*/  HFMA2 R4, -RZ, RZ, 0, 5.9604644775390625e-08 ;  /* 0x00000001ff047431 */ /* 0x002fe200000001ff */
[----:B------:R-:W-:Y:S01]  /*30f0*/  UPRMT UR5, UR8, 0x654, UR6 ;  /* 0x0000065408057896 */ /* 0x000fe20008000006 */
[----:B------:R-:W-:Y:S01]  /*3100*/  IMAD.MOV.U32 R6, RZ, RZ, 0xffff ;  /* 0x0000ffffff067424 */ /* 0x000fe200078e00ff */
[----:B------:R-:W-:Y:S01]  /*3110*/  PRMT R2, R2, 0x654, R3 ;  /* 0x0000065402027816 */ /* 0x000fe20000000003 */
[----:B------:R-:W-:Y:S02]  /*3120*/  IMAD.MOV.U32 R5, RZ, RZ, 0x4 ;  /* 0x00000004ff057424 */ /* 0x000fe400078e00ff */
[----:B------:R-:W-:Y:S01]  /*3130*/  IMAD.SHL.U32 R9, R11, 0x20, RZ ;  /* 0x000000200b097824 */ /* 0x000fe200078e00ff */
[----:B------:R-:W-:Y:S02]  /*3140*/  MOV R3, UR5 ;  /* 0x0000000500037c02 */ /* 0x000fe40008000f00 */
[-C--:B------:R-:W-:Y:S01]  /*3150*/  SHF.L.U32 R7, R6, R11.reuse, RZ ;  /* 0x0000000b06077219 */ /* 0x080fe200000006ff */
[----:B------:R1:W-:Y:S01]  /*3160*/  SYNCS.ARRIVE.TRANS64.RED RZ, [UR5], R5 ;  /* 0x00000005ffff79a7 */ /* 0x0003e20008000405 */
[----:B------:R-:W-:Y:S01]  /*3170*/  SHF.L.U32 R6, R4, R11, RZ ;  /* 0x0000000b04067219 */ /* 0x000fe200000006ff */
[----:B------:R1:W-:Y:S04]  /*3180*/  STS [UR37+0x130], R9 ;  /* 0x00013009ff007988 */ /* 0x0003e80008000825 */
[----:B------:R1:W-:Y:S04]  /*3190*/  STAS [R2.64], R11 ;  /* 0x0000000b02007dbd */ /* 0x0003e8000c0008ff */
[----:B------:R1:W-:Y:S04]  /*31a0*/  ATOMS.OR RZ, [UR4+0x14], R7 ;  /* 0x00001407ffff798c */ /* 0x0003e8000b000004 */
[----:B------:R1:W-:Y:S04]  /*31b0*/  ATOMS.OR RZ, [UR4+0x18], R6 ;  /* 0x00001806ffff798c */ /* 0x0003e8000b000004 */
[----:B------:R1:W-:Y:S02]  /*31c0*/  ATOMS.XOR RZ, [UR4+0x10], R4 ;  /* 0x00001004ffff798c */ /* 0x0003e4000b800004 */
.L_x_57:
[----:B------:R-:W-:Y:S05]  /*31d0*/  BSYNC B0 ;  /* 0x0000000000007941 */ /* 0x000fea0003800000 */
.L_x_56:
[----:B------:R-:W-:Y:S05]  /*31e0*/  BRA.U UP0, `(.L_x_62) ;  /* 0x00000001006c7547 */ /* 0x000fea000b800000 */
[----:B------:R-:W-:-:S03]  /*31f0*/  UMOV UR5, 0xffffffff ;  /* 0xffffffff00057882 */ /* 0x000fc60000000000 */
[----:B------:R-:W-:Y:S05]  /*3200*/  BRA.DIV UR5, `(.L_x_63) ;  /* 0x0000005a05b07947 */ /* 0x000fea000b800000 */
[----:B------:R-:W-:-:S13]  /*3210*/  ELECT P6, URZ, PT ;  /* 0x0000000000ff782f */ /* 0x000fda00038c0000 */
.L_x_163:
[----:B------:R-:W-:Y:S05]  /*3220*/  @!P6 BRA `(.L_x_62) ;  /* 0x00000000005ce947 */ /* 0x000fea0003800000 */
[----:B-1----:R-:W1:Y:S02]  /*3230*/  LDS R3, [UR4+0x10] ;  /* 0x00001004ff037984 */ /* 0x002e640008000800 */
[----:B-1----:R-:W-:-:S04]  /*3240*/  SHF.L.U32 R3, R3, 0x1f, RZ ;  /* 0x0000001f03037819 */ /* 0x002fc800000006ff */
[----:B------:R-:W1:Y:S02]  /*3250*/  SYNCS.PHASECHK.TRANS64.TRYWAIT P0, [UR4+0x8], R3 ;  /* 0x00000803ff0075a7 */ /* 0x000e640008001104 */
[----:B-1----:R-:W-:Y:S05]  /*3260*/  @P0 BRA `(.L_x_64) ;  /* 0x0000000000080947 */ /* 0x002fea0003800000 */
[----:B------:R-:W1:Y:S02]  /*3270*/  SYNCS.PHASECHK.TRANS64.TRYWAIT P0, [UR4+0x8], R3 ;  /* 0x00000803ff0075a7 */ /* 0x000e640008001104 */
[----:B-1----:R-:W-:Y:S05]  /*3280*/  @!P0 BRA `(.L_x_65) ;  /* 0x0000005800b08947 */ /* 0x002fea0003800000 */
.L_x_64:
[----:B------:R-:W2:Y:S01]  /*3290*/  LDS R5, [UR37+0x130] ;  /* 0x00013025ff057984 */ /* 0x000ea20008000800 */
[----:B-1----:R-:W-:Y:S02]  /*32a0*/  HFMA2 R2, -RZ, RZ, 0, 5.9604644775390625e-08 ;  /* 0x00000001ff027431 */ /* 0x002fe400000001ff */
[----:B------:R-:W-:Y:S01]  /*32b0*/  IMAD.MOV.U32 R3, RZ, RZ, 0xffff ;  /* 0x0000ffffff037424 */ /* 0x000fe200078e00ff */
[----:B------:R-:W-:Y:S01]  /*32c0*/  UPRMT UR5, UR8, 0x654, UR6 ;  /* 0x0000065408057896 */ /* 0x000fe20008000006 */
[----:B--2---:R-:W-:-:S03]  /*32d0*/  IMAD.SHL.U32 R4, R5, 0x20, RZ ;  /* 0x0000002005047824 */ /* 0x004fc600078e00ff */
[-C--:B------:R-:W-:Y:S02]  /*32e0*/  SHF.L.U32 R3, R3, R5.reuse, RZ ;  /* 0x0000000503037219 */ /* 0x080fe400000006ff */
[----:B------:R-:W-:Y:S01]  /*32f0*/  SHF.L.U32 R5, R2, R5, RZ ;  /* 0x0000000502057219 */ /* 0x000fe200000006ff */
[----:B------:R2:W-:Y:S04]  /*3300*/  STS [UR37+0x130], R4 ;  /* 0x00013004ff007988 */ /* 0x0005e80008000825 */
[----:B------:R2:W-:Y:S04]  /*3310*/  ATOMS.OR RZ, [UR4+0x14], R3 ;  /* 0x00001403ffff798c */ /* 0x0005e8000b000004 */
[----:B------:R2:W-:Y:S01]  /*3320*/  ATOMS.OR RZ, [UR4+0x18], R5 ;  /* 0x00001805ffff798c */ /* 0x0005e2000b000004 */
[----:B------:R-:W-:Y:S03]  /*3330*/  SYNCS.ARRIVE.TRANS64.RED.A1T0 RZ, [UR5], RZ ;  /* 0x000000ffffff79a7 */ /* 0x000fe60008100405 */
[----:B------:R2:W-:Y:S01]  /*3340*/  ATOMS.XOR RZ, [UR4+0x10], R2 ;  /* 0x00001002ffff798c */ /* 0x0005e2000b800004 */
[----:B------:R-:W-:Y:S05]  /*3350*/  BRA `(.L_x_62) ;  /* 0x0000000000107947 */ /* 0x000fea0003800000 */
.L_x_55:
[----:B------:R-:W-:-:S05]  /*3360*/  MOV R2, 0xffffffff ;  /* 0xffffffff00027802 */ /* 0x000fca0000000f00 */
[----:B------:R1:W-:Y:S02]  /*3370*/  STS [UR37+0x130], R2 ;  /* 0x00013002ff007988 */ /* 0x0003e40008000825 */
[----:B-1----:R-:W-:Y:S02]  /*3380*/  MOV R2, 0x33a0 ;  /* 0x000033a000027802 */ /* 0x002fe40000000f00 */
[----:B-----5:R-:W-:Y:S05]  /*3390*/  CALL.REL.NOINC `($__internal_1_$__cuda_sm10x_tcgen05_guardrail_trap_phase_invalid_during_alloc) ;  /* 0x0000006000847944 */ /* 0x020fea0003c00000 */
.L_x_62:
[----:B------:R-:W-:Y:S05]  /*33a0*/  WARPSYNC.ALL ;  /* 0x0000000000007948 */ /* 0x000fea0003800000 */
[----:B------:R-:W3:Y:S01]  /*33b0*/  S2UR UR5, SR_CgaCtaId ;  /* 0x00000000000579c3 */ /* 0x000ee20000008800 */
[----:B------:R-:W-:Y:S01]  /*33c0*/  UMOV UR4, 0x400 ;  /* 0x0000040000047882 */ /* 0x000fe20000000000 */
[----:B------:R-:W-:-:S06]  /*33d0*/  NOP ;  /* 0x0000000000007918 */ /* 0x000fcc0000000000 */
[----:B------:R-:W-:Y:S06]  /*33e0*/  BAR.ARV 0x6, 0xa0 ;  /* 0x0182800000007b1d */ /* 0x000fec0000002000 */
[----:B------:R-:W4:Y:S01]  /*33f0*/  LDCU UR6, c[0x0][0x38c] ;  /* 0x00007180ff0677ac */ /* 0x000f220008000800 */
[----:B------:R-:W-:Y:S01]  /*3400*/  LOP3.LUT R0, R0, 0xffff, RZ, 0xc0, !PT ;  /* 0x0000ffff00007812 */ /* 0x000fe200078ec0ff */
[----:B-1----:R-:W-:Y:S01]  /*3410*/  IMAD.MOV.U32 R9, RZ, RZ, 0x1 ;  /* 0x00000001ff097424 */ /* 0x002fe200078e00ff */
[----:B------:R-:W-:Y:S01]  /*3420*/  LOP3.LUT R8, R8, 0xffff, RZ, 0xc0, !PT ;  /* 0x0000ffff08087812 */ /* 0x000fe200078ec0ff */
[----:B------:R-:W-:Y:S01]  /*3430*/  UMOV UR18, URZ ;  /* 0x000000ff00127c82 */ /* 0x000fe20008000000 */
[----:B------:R-:W-:Y:S01]  /*3440*/  R2UR UR11, R0 ;  /* 0x00000000000b72ca */ /* 0x000fe200000e0000 */
[----:B------:R-:W-:Y:S01]  /*3450*/  UMOV UR17, URZ ;  /* 0x000000ff00117c82 */ /* 0x000fe20008000000 */
[----:B------:R-:W-:Y:S01]  /*3460*/  R2UR UR12, R8 ;  /* 0x00000000080c72ca */ /* 0x000fe200000e0000 */
[----:B------:R-:W-:Y:S01]  /*3470*/  IMAD.MOV.U32 R8, RZ, RZ, RZ ;  /* 0x000000ffff087224 */ /* 0x000fe200078e00ff */
[----:B------:R-:W-:Y:S01]  /*3480*/  UMOV UR16, URZ ;  /* 0x000000ff00107c82 */ /* 0x000fe20008000000 */
[----:B---3--:R-:W-:-:S02]  /*3490*/  ULEA UR5, UR5, UR4, 0x18 ;  /* 0x0000000405057291 */ /* 0x008fc4000f8ec0ff */
[----:B------:R-:W-:Y:S02]  /*34a0*/  UISETP.NE.AND UP2, UPT, UR9, URZ, UPT ;  /* 0x000000ff0900728c */ /* 0x000fe4000bf45270 */
[----:B------:R-:W-:Y:S02]  /*34b0*/  UIADD3 UR13, UPT, UPT, UR5, 0xa300, URZ ;  /* 0x0000a300050d7890 */ /* 0x000fe4000fffe0ff */
[----:B------:R-:W-:Y:S02]  /*34c0*/  UIADD3 UR20, UPT, UPT, UR5, 0x4300, URZ ;  /* 0x0000430005147890 */ /* 0x000fe4000fffe0ff */
[----:B----4-:R-:W-:Y:S01]  /*34d0*/  UIADD3 UR6, UPT, UPT, UR6, 0x3f, URZ ;  /* 0x0000003f06067890 */ /* 0x010fe2000fffe0ff */
[----:B--2---:R-:W1:Y:S01]  /*34e0*/  LDS R2, [UR5+0x130] ;  /* 0x00013005ff027984 */ /* 0x004e620008000800 */
[----:B------:R-:W-:Y:S02]  /*34f0*/  USHF.R.U32.HI UR13, URZ, 0x4, UR13 ;  /* 0x00000004ff0d7899 */ /* 0x000fe4000801160d */
[----:B------:R-:W-:-:S02]  /*3500*/  USHF.R.S32.HI UR4, URZ, 0x1f, UR6 ;  /* 0x0000001fff047899 */ /* 0x000fc40008011406 */
[----:B------:R-:W-:Y:S02]  /*3510*/  USHF.R.U32.HI UR20, URZ, 0x4, UR20 ;  /* 0x00000004ff147899 */ /* 0x000fe40008011614 */
[----:B------:R-:W-:Y:S02]  /*3520*/  ULEA.HI UR4, UR4, UR6, URZ, 0x6 ;  /* 0x0000000604047291 */ /* 0x000fe4000f8f30ff */
[----:B------:R-:W-:Y:S02]  /*3530*/  ULOP3.LUT UR13, UR13, 0x3fff, URZ, 0xc0, !UPT ;  /* 0x00003fff0d0d7892 */ /* 0x000fe4000f8ec0ff */
[----:B------:R-:W-:Y:S01]  /*3540*/  USHF.R.S32.HI UR4, URZ, 0x6, UR4 ;  /* 0x00000006ff047899 */ /* 0x000fe20008011404 */
[----:B------:R-:W-:Y:S01]  /*3550*/  UMOV UR28, 0x0 ;  /* 0x00000000001c7882 */ /* 0x000fe20000000000 */
[----:B------:R-:W-:Y:S02]  /*3560*/  UMOV UR29, 0x8208010 ;  /* 0x08208010001d7882 */ /* 0x000fe40000000000 */
[----:B------:R-:W-:-:S02]  /*3570*/  UISETP.LT.AND UP0, UPT, UR4, 0x1, UPT ;  /* 0x000000010400788c */ /* 0x000fc4000bf01270 */
[----:B------:R-:W-:Y:S02]  /*3580*/  ULOP3.LUT UR20, UR20, 0x3fff, URZ, 0xc0, !UPT ;  /* 0x00003fff14147892 */ /* 0x000fe4000f8ec0ff */
[----:B------:R-:W-:Y:S02]  /*3590*/  ULOP3.LUT UR13, UR13, 0x10000, URZ, 0xfc, !UPT ;  /* 0x000100000d0d7892 */ /* 0x000fe4000f8efcff */
[----:B------:R-:W-:Y:S01]  /*35a0*/  USEL UR19, UR4, 0x1, !UP0 ;  /* 0x0000000104137887 */ /* 0x000fe2000c000000 */
[----:B------:R-:W-:Y:S01]  /*35b0*/  UMOV UR26, 0x0 ;  /* 0x00000000001a7882 */ /* 0x000fe20000000000 */
[----:B------:R-:W-:Y:S01]  /*35c0*/  UMOV UR27, 0x8208010 ;  /* 0x08208010001b7882 */ /* 0x000fe20000000000 */
[----:B------:R-:W-:Y:S01]  /*35d0*/  UMOV UR24, 0x0 ;  /* 0x0000000000187882 */ /* 0x000fe20000000000 */
[----:B------:R-:W-:Y:S01]  /*35e0*/  UMOV UR25, 0x8208010 ;  /* 0x0820801000197882 */ /* 0x000fe20000000000 */
[----:B------:R-:W-:Y:S01]  /*35f0*/  UMOV UR22, 0x0 ;  /* 0x0000000000167882 */ /* 0x000fe20000000000 */
[----:B------:R-:W-:Y:S01]  /*3600*/  UMOV UR23, 0x8208010 ;  /* 0x0820801000177882 */ /* 0x000fe20000000000 */
[----:B-1----:R-:W-:-:S02]  /*3610*/  R2UR UR21, R2 ;  /* 0x00000000021572ca */ /* 0x002fc400000e0000 */
[----:B------:R-:W-:-:S13]  /*3620*/  CS2R R2, SRZ ;  /* 0x0000000000027805 */ /* 0x000fda000001ff00 */
.L_x_73:
[C---:B------:R-:W-:Y:S02]  /*3630*/  LEA R0, R8.reuse, UR5, 0x3 ;  /* 0x0000000508007c11 */ /* 0x040fe4000f8e18ff */
[----:B------:R-:W-:Y:S02]  /*3640*/  SHF.L.U32 R5, R3, 0x1f, RZ ;  /* 0x0000001f03057819 */ /* 0x000fe400000006ff */
[----:B------:R-:W-:Y:S02]  /*3650*/  LEA R4, R8, UR5, 0x4 ;  /* 0x0000000508047c11 */ /* 0x000fe4000f8e20ff */
[----:B------:R-:W1:Y:S02]  /*3660*/  SYNCS.PHASECHK.TRANS64.TRYWAIT P0, [R0+URZ+0x80], R5 ;  /* 0x00008005000075a7 */ /* 0x000e6400080011ff */
[----:B-1-34-:R-:W-:Y:S05]  /*3670*/  @!P0 BRA `(.L_x_66) ;  /* 0x0000005400cc8947 */ /* 0x01afea0003800000 */
.L_x_164:
[----:B-1----:R-:W1:Y:S01]  /*3680*/  LDS.128 R4, [R4+0x110] ;  /* 0x0001100004047984 */ /* 0x002e620000000c00 */
[----:B------:R-:W-:Y:S02]  /*3690*/  VIADD R0, R0, 0x90 ;  /* 0x0000009000007836 */ /* 0x000fe40000000000 */
[----:B------:R-:W-:Y:S01]  /*36a0*/  VIADD R8, R8, 0x1 ;  /* 0x0000000108087836 */ /* 0x000fe20000000000 */
[----:B------:R-:W-:Y:S01]  /*36b0*/  @!PT LDS RZ, [RZ] ;  /* 0x00000000fffff984 */ /* 0x000fe20000000800 */
[----:B------:R-:W-:Y:S01]  /*36c0*/  @!PT LDS RZ, [RZ] ;  /* 0x00000000fffff984 */ /* 0x000fe20000000800 */
[----:B------:R-:W-:Y:S01]  /*36d0*/  @!PT LDS RZ, [RZ] ;  /* 0x00000000fffff984 */ /* 0x000fe20000000800 */
[----:B------:R-:W-:Y:S01]  /*36e0*/  @!PT LDS RZ, [RZ] ;  /* 0x00000000fffff984 */ /* 0x000fe20000000800 */
[----:B------:R2:W-:Y:S06]  /*36f0*/  MEMBAR.ALL.CTA ;  /* 0x0000000000007992 */ /* 0x0005ec0000008000 */
[----:B--2---:R-:W2:Y:S01]  /*3700*/  FENCE.VIEW.ASYNC.S ;  /* 0x00000000000073c6 */ /* 0x004ea20000000000 */
[----:B------:R-:W-:-:S04]  /*3710*/  PRMT R0, RZ, 0x654, R0 ;  /* 0x00000654ff007816 */ /* 0x000fc80000000000 */
[----:B--2---:R2:W-:Y:S01]  /*3720*/  SYNCS.ARRIVE.TRANS64.RED.A1T0 RZ, [R0+URZ], RZ ;  /* 0x000000ff00ff79a7 */ /* 0x0045e200081004ff */
[----:B-1----:R-:W-:Y:S01]  /*3730*/  LOP3.LUT P1, RZ, R6, 0x1, RZ, 0xc0, !PT ;  /* 0x0000000106ff7812 */ /* 0x002fe2000782c0ff */
[----:B--2---:R-:W-:-:S12]  /*3740*/  BRA.U UP2, `(.L_x_67) ;  /* 0x0000000502087547 */ /* 0x004fd8000b800000 */
[----:B------:R-:W1:Y:S01]  /*3750*/  LDCU UR6, c[0x0][0x38c] ;  /* 0x00007180ff0677ac */ /* 0x000e620008000800 */
[----:B------:R-:W-:Y:S02]  /*3760*/  PLOP3.LUT P2, PT, PT, PT, PT, 0x80, 0x8 ;  /* 0x000000000008781c */ /* 0x000fe40003f4f070 */
[----:B------:R-:W-:Y:S01]  /*3770*/  SHF.L.U32 R5, R9, 0x1f, RZ ;  /* 0x0000001f09057819 */ /* 0x000fe200000006ff */
[----:B------:R-:W-:Y:S02]  /*3780*/  ULEA UR7, UR18, UR5, 0x3 ;  /* 0x0000000512077291 */ /* 0x000fe4000f8e18ff */
[----:B------:R-:W-:Y:S02]  /*3790*/  ULEA UR10, UR18, UR21, 0x6 ;  /* 0x00000015120a7291 */ /* 0x000fe4000f8e30ff */
[----:B-1----:R-:W-:-:S06]  /*37a0*/  UISETP.GE.AND UP0, UPT, UR6, 0x1, UPT ;  /* 0x000000010600788c */ /* 0x002fcc000bf06270 */
[----:B------:R-:W-:-:S05]  /*37b0*/  PLOP3.LUT P0, PT, PT, PT, UP0, 0x80, 0x8 ;  /* 0x000000000008781c */ /* 0x000fca0003f0f008 */
[----:B------:R-:W-:-:S08]  /*37c0*/  @UP0 ULEA UR6, UR17, UR5, 0x3 ;  /* 0x0000000511060291 */ /* 0x000fd0000f8e18ff */
[----:B------:R-:W-:-:S04]  /*37d0*/  @P0 SHF.L.U32 R0, R2, 0x1f, RZ ;  /* 0x0000001f02000819 */ /* 0x000fc800000006ff */
[----:B------:R1:W2:Y:S01]  /*37e0*/  @P0 SYNCS.PHASECHK.TRANS64.TRYWAIT P2, [UR6], R0 ;  /* 0x00000000ff0005a7 */ /* 0x0002a20008041106 */
[----:B------:R-:W3:Y:S02]  /*37f0*/  SYNCS.PHASECHK.TRANS64.TRYWAIT P0, [UR7+0xc0], R5 ;  /* 0x0000c005ff0075a7 */ /* 0x000ee40008001107 */
[----:B-123--:R-:W-:Y:S05]  /*3800*/  @!P0 BRA `(.L_x_68) ;  /* 0x00000054007c8947 */ /* 0x00efea0003800000 */
.L_x_166:
[----:B------:R-:W-:Y:S01]  /*3810*/  UMOV UR15, UR16 ;  /* 0x00000010000f7c82 */ /* 0x000fe20008000000 */
[----:B------:R-:W-:Y:S05]  /*3820*/  BRA.U !UP0, `(.L_x_69) ;  /* 0x0000000108c07547 */ /* 0x000fea000b800000 */
[----:B------:R-:W-:Y:S02]  /*3830*/  UIADD3 UR15, UPT, UPT, UR19, UR16, URZ ;  /* 0x00000010130f7290 */ /* 0x000fe4000fffe0ff */
[----:B------:R-:W-:Y:S01]  /*3840*/  UPLOP3.LUT UP3, UPT, UPT, UPT, UPT, 0x40, 0x4 ;  /* 0x000000000004789c */ /* 0x000fe20003f6e870 */
[----:B------:R-:W-:Y:S01]  /*3850*/  UMOV UR14, UR4 ;  /* 0x00000004000e7c82 */ /* 0x000fe20008000000 */
[----:B------:R-:W-:-:S09]  /*3860*/  UMOV UR46, UR17 ;  /* 0x00000011002e7c82 */ /* 0x000fd20008000000 */
.L_x_72:
[----:B--2---:R-:W-:Y:S01]  /*3870*/  ULEA UR6, UR46, UR5, 0x3 ;  /* 0x000000052e067291 */ /* 0x004fe2000f8e18ff */
[----:B---3--:R-:W-:Y:S11]  /*3880*/  @P2 BRA `(.L_x_70) ;  /* 0x00000000000c2947 */ /* 0x008ff60003800000 */
[----:B-1----:R-:W-:Y:S04]  /*3890*/  SHF.L.U32 R5, R2, 0x1f, RZ ;  /* 0x0000001f02057819 */ /* 0x002fe800000006ff */
[----:B------:R-:W1:Y:S02]  /*38a0*/  SYNCS.PHASECHK.TRANS64.TRYWAIT P0, [UR6], R5 ;  /* 0x00000005ff0075a7 */ /* 0x000e640008001106 */
[----:B-1----:R-:W-:Y:S05]  /*38b0*/  @!P0 BRA `(.L_x_71) ;  /* 0x0000005400688947 */ /* 0x002fea0003800000 */
.L_x_70:
[----:B------:R-:W-:Y:S01]  /*38c0*/  UISETP.NE.AND UP0, UPT, UR14, 0x1, UPT ;  /* 0x000000010e00788c */ /* 0x000fe2000bf05270 */
[----:B------:R-:W-:Y:S01]  /*38d0*/  PLOP3.LUT P2, PT, PT, PT, PT, 0x80, 0x8 ;  /* 0x000000000008781c */ /* 0x000fe20003f4f070 */
[----:B------:R-:W-:Y:S02]  /*38e0*/  UIADD3 UR17, UPT, UPT, UR46, 0x1, URZ ;  /* 0x000000012e117890 */ /* 0x000fe4000fffe0ff */
[----:B------:R-:W-:Y:S02]  /*38f0*/  ULEA UR32, UR46, UR20, 0x9 ;  /* 0x000000142e207291 */ /* 0x000fe4000f8e48ff */
[----:B------:R-:W-:Y:S01]  /*3900*/  UISETP.NE.AND UP1, UPT, UR17, 0x3, UPT ;  /* 0x000000031100788c */ /* 0x000fe2000bf25270 */
[----:B------:R-:W-:Y:S01]  /*3910*/  PLOP3.LUT P0, PT, PT, PT, UP0, 0x80, 0x8 ;  /* 0x000000000008781c */ /* 0x000fe20003f0f008 */
[----:B------:R-:W-:Y:S02]  /*3920*/  UIADD3 UR44, UPT, UPT, UR32, 0x80, URZ ;  /* 0x00000080202c7890 */ /* 0x000fe4000fffe0ff */
[----:B------:R-:W-:Y:S02]  /*3930*/  USEL UR31, URZ, 0x1, UP1 ;  /* 0x00000001ff1f7887 */ /* 0x000fe40008800000 */
[----:B------:R-:W-:Y:S02]  /*3940*/  USEL UR17, UR17, URZ, UP1 ;  /* 0x000000ff11117287 */ /* 0x000fe40008800000 */
[----:B------:R-:W-:Y:S02]  /*3950*/  UIADD3 UR40, UPT, UPT, UR32, 0x100, URZ ;  /* 0x0000010020287890 */ /* 0x000fe4000fffe0ff */
[----:B------:R-:W-:Y:S01]  /*3960*/  @UP0 ULEA UR30, UR17, UR5, 0x3 ;  /* 0x00000005111e0291 */ /* 0x000fe2000f8e18ff */
[----:B------:R-:W-:Y:S01]  /*3970*/  LOP3.LUT R2, R2, UR31, RZ, 0x3c, !PT ;  /* 0x0000001f02027c12 */ /* 0x000fe2000f8e3cff */
[----:B------:R-:W-:Y:S02]  /*3980*/  UIADD3 UR36, UPT, UPT, UR32, 0x180, URZ ;  /* 0x0000018020247890 */ /* 0x000fe4000fffe0ff */
[----:B------:R-:W-:Y:S01]  /*3990*/  UIADD3 UR6, UPT, UPT, UR6, 0x18, URZ ;  /* 0x0000001806067890 */ /* 0x000fe2000fffe0ff */
[----:B-1----:R-:W-:Y:S01]  /*39a0*/  @P0 SHF.L.U32 R0, R2, 0x1f, RZ ;  /* 0x0000001f02000819 */ /* 0x002fe200000006ff */
[----:B------:R-:W-:Y:S02]  /*39b0*/  UIADD3 UR16, UPT, UPT, UR16, 0x1, URZ ;  /* 0x0000000110107890 */ /* 0x000fe4000fffe0ff */
[----:B------:R-:W-:Y:S01]  /*39c0*/  UIADD3 UR14, UPT, UPT, UR14, -0x1, URZ ;  /* 0xffffffff0e0e7890 */ /* 0x000fe2000fffe0ff */
[----:B------:R2:W3:Y:S01]  /*39d0*/  @P0 SYNCS.PHASECHK.TRANS64.TRYWAIT P2, [UR30], R0 ;  /* 0x00000000ff0005a7 */ /* 0x0004e2000804111e */
[----:B------:R-:W-:Y:S02]  /*39e0*/  ULEA UR30, UR46, UR13, 0x9 ;  /* 0x0000000d2e1e7291 */ /* 0x000fe4000f8e48ff */
[----:B------:R-:W-:Y:S02]  /*39f0*/  UISETP.NE.AND UP0, UPT, UR16, UR15, UPT ;  /* 0x0000000f1000728c */ /* 0x000fe4000bf05270 */
[----:B------:R-:W-:Y:S02]  /*3a00*/  UIADD3 UR42, UPT, UPT, UR30, 0x2, URZ ;  /* 0x000000021e2a7890 */ /* 0x000fe4000fffe0ff */
[----:B------:R-:W-:Y:S02]  /*3a10*/  UIADD3 UR38, UPT, UPT, UR30, 0x4, URZ ;  /* 0x000000041e267890 */ /* 0x000fe4000fffe0ff */
[----:B------:R-:W-:Y:S01]  /*3a20*/  UIADD3 UR34, UPT, UPT, UR30, 0x6, URZ ;  /* 0x000000061e227890 */ /* 0x000fe2000fffe0ff */
[----:B------:R-:W-:Y:S01]  /*3a30*/  UMOV UR33, 0x40004040 ;  /* 0x4000404000217882 */ /* 0x000fe20000000000 */
[----:B------:R-:W-:Y:S01]  /*3a40*/  UMOV UR31, 0x40004040 ;  /* 0x40004040001f7882 */ /* 0x000fe20000000000 */
[----:B------:R-:W-:Y:S01]  /*3a50*/  UMOV UR45, 0x40004040 ;  /* 0x40004040002d7882 */ /* 0x000fe20000000000 */
[----:B------:R2:W-:Y:S01]  /*3a60*/  UTCHMMA.2CTA gdesc[UR32], gdesc[UR30], tmem[UR10], tmem[UR28], idesc[UR29], UP3 ;  /* 0x00ff1c1e200075ea */ /* 0x0005e20009a0000a */
[----:B------:R-:W-:Y:S01]  /*3a70*/  UPLOP3.LUT UP3, UPT, UPT, UPT, UPT, 0x80, 0x8 ;  /* 0x000000000008789c */ /* 0x000fe20003f6f070 */
[----:B------:R-:W-:Y:S01]  /*3a80*/  UMOV UR43, 0x40004040 ;  /* 0x40004040002b7882 */ /* 0x000fe20000000000 */
[----:B------:R-:W-:Y:S01]  /*3a90*/  UMOV UR41, 0x40004040 ;  /* 0x4000404000297882 */ /* 0x000fe20000000000 */
[----:B------:R2:W-:Y:S01]  /*3aa0*/  UTCHMMA.2CTA gdesc[UR44], gdesc[UR42], tmem[UR10], tmem[UR26], idesc[UR27], UPT ;  /* 0x00ff1a2a2c0075ea */ /* 0x0005e2000ba0000a */
[----:B------:R-:W-:Y:S01]  /*3ab0*/  UMOV UR39, 0x40004040 ;  /* 0x4000404000277882 */ /* 0x000fe20000000000 */
[----:B------:R-:W-:Y:S01]  /*3ac0*/  UMOV UR37, 0x40004040 ;  /* 0x4000404000257882 */ /* 0x000fe20000000000 */
[----:B------:R-:W-:Y:S01]  /*3ad0*/  UMOV UR35, 0x40004040 ;  /* 0x4000404000237882 */ /* 0x000fe20000000000 */
[----:B------:R2:W-:Y:S01]  /*3ae0*/  UTCHMMA.2CTA gdesc[UR40], gdesc[UR38], tmem[UR10], tmem[UR24], idesc[UR25], UPT ;  /* 0x00ff1826280075ea */ /* 0x0005e2000ba0000a */
[----:B------:R2:W-:Y:S01]  /*3af0*/  UTCHMMA.2CTA gdesc[UR36], gdesc[UR34], tmem[UR10], tmem[UR22], idesc[UR23], UPT ;  /* 0x00ff1622240075ea */ /* 0x0005e2000ba0000a */
[----:B------:R2:W-:Y:S01]  /*3b00*/  UTCBAR.2CTA.MULTICAST [UR6], URZ, UR12 ;  /* 0x000000ff060073e9 */ /* 0x0005e2000820080c */
[----:B------:R-:W-:Y:S01]  /*3b10*/  UMOV UR46, UR17 ;  /* 0x00000011002e7c82 */ /* 0x000fe20008000000 */
[----:B------:R-:W-:Y:S05]  /*3b20*/  BRA.U UP0, `(.L_x_72) ;  /* 0xfffffffd00507547 */ /* 0x000fea000b83ffff */
.L_x_69:
[----:B------:R-:W-:Y:S01]  /*3b30*/  UIADD3 UR7, UPT, UPT, UR7, 0xa0, URZ ;  /* 0x000000a007077890 */ /* 0x000fe2000fffe0ff */
[----:B------:R-:W-:-:S08]  /*3b40*/  UMOV UR16, UR15 ;  /* 0x0000000f00107c82 */ /* 0x000fd00008000000 */
[----:B------:R4:W-:Y:S01]  /*3b50*/  UTCBAR.2CTA.MULTICAST [UR7], URZ, UR11 ;  /* 0x000000ff070073e9 */ /* 0x0009e2000820080b */
[----:B------:R-:W-:Y:S02]  /*3b60*/  NOP ;  /* 0x0000000000007918 */ /* 0x000fe40000000000 */
.L_x_67:
[----:B------:R-:W-:Y:S01]  /*3b70*/  UIADD3 UR18, UPT, UPT, UR18, 0x1, URZ ;  /* 0x0000000112127890 */ /* 0x000fe2000fffe0ff */
[----:B------:R-:W-:-:S03]  /*3b80*/  ISETP.NE.AND P0, PT, R8, 0x2, PT ;  /* 0x000000020800780c */ /* 0x000fc60003f05270 */
[----:B------:R-:W-:Y:S01]  /*3b90*/  UISETP.NE.AND UP0, UPT, UR18, 0x4, UPT ;  /* 0x000000041200788c */ /* 0x000fe2000bf05270 */
[----:B-12---:R-:W-:Y:S02]  /*3ba0*/  SEL R0, RZ, 0x1, P0 ;  /* 0x00000001ff007807 */ /* 0x006fe40000000000 */
[----:B------:R-:W-:Y:S01]  /*3bb0*/  SEL R8, R8, RZ, P0 ;  /* 0x000000ff08087207 */ /* 0x000fe20000000000 */
[----:B------:R-:W-:Y:S01]  /*3bc0*/  USEL UR6, URZ, 0x1, UP0 ;  /* 0x00000001ff067887 */ /* 0x000fe20008000000 */
[----:B------:R-:W-:Y:S01]  /*3bd0*/  LOP3.LUT R3, R3, R0, RZ, 0x3c, !PT ;  /* 0x0000000003037212 */ /* 0x000fe200078e3cff */
[----:B------:R-:W-:-:S04]  /*3be0*/  USEL UR18, UR18, URZ, UP0 ;  /* 0x000000ff12127287 */ /* 0x000fc80008000000 */
[----:B------:R-:W-:Y:S01]  /*3bf0*/  LOP3.LUT R9, R9, UR6, RZ, 0x3c, !PT ;  /* 0x0000000609097c12 */ /* 0x000fe2000f8e3cff */
[----:B------:R-:W-:Y:S07]  /*3c00*/  @P1 BRA `(.L_x_73) ;  /* 0xfffffff800881947 */ /* 0x000fee000383ffff */
[----:B------:R-:W1:Y:S01]  /*3c10*/  S2UR UR4, SR_CgaCtaId ;  /* 0x00000000000479c3 */ /* 0x000e620000008800 */
[----:B------:R-:W-:Y:S01]  /*3c20*/  ELECT P0, URZ, PT ;  /* 0x0000000000ff782f */ /* 0x000fe20003800000 */
[----:B------:R-:W-:Y:S01]  /*3c30*/  HFMA2 R0, -RZ, RZ, 0, 5.9604644775390625e-08 ;  /* 0x00000001ff007431 */ /* 0x000fe200000001ff */
[----:B------:R-:W-:-:S05]  /*3c40*/  UMOV UR6, 0x40 ;  /* 0x0000004000067882 */ /* 0x000fca0000000000 */
[----:B------:R-:W-:Y:S01]  /*3c50*/  UVIRTCOUNT.DEALLOC.SMPOOL 0x80 ;  /* 0x000000800000784c */ /* 0x000fe20000000000 */
[----:B------:R-:W-:Y:S02]  /*3c60*/  UISETP.NE.AND UP0, UPT, UR9, URZ, UPT ;  /* 0x000000ff0900728c */ /* 0x000fe4000bf05270 */
[----:B-1----:R-:W-:-:S09]  /*3c70*/  ULEA UR4, UR4, UR6, 0x18 ;  /* 0x0000000604047291 */ /* 0x002fd2000f8ec0ff */
[----:B------:R1:W-:Y:S01]  /*3c80*/  @P0 STS.U8 [UR4+0x1c], R0 ;  /* 0x00001c00ff000988 */ /* 0x0003e20008000004 */
[----:B------:R-:W-:Y:S05]  /*3c90*/  BRA.U UP0, `(.L_x_74) ;  /* 0x0000000100a07547 */ /* 0x000fea000b800000 */
[----:B------:R-:W-:Y:S01]  /*3ca0*/  UIADD3 UR6, UPT, UPT, UR5, 0xc0, URZ ;  /* 0x000000c005067890 */ /* 0x000fe2000fffe0ff */
[----:B------:R-:W-:-:S03]  /*3cb0*/  SHF.L.U32 R3, R9, 0x1f, RZ ;  /* 0x0000001f09037819 */ /* 0x000fc600000006ff */
[----:B----4-:R-:W-:-:S09]  /*3cc0*/  ULEA UR7, UR18, UR6, 0x3 ;  /* 0x0000000612077291 */ /* 0x010fd2000f8e18ff */
[----:B------:R-:W2:Y:S02]  /*3cd0*/  SYNCS.PHASECHK.TRANS64.TRYWAIT P0, [UR7], R3 ;  /* 0x00000003ff0075a7 */ /* 0x000ea40008001107 */
[----:B--2---:R-:W-:Y:S05]  /*3ce0*/  @!P0 BRA `(.L_x_75) ;  /* 0x0000005000748947 */ /* 0x004fea0003800000 */
.L_x_169:
        /* <DEDUP_REMOVED lines=9> */
.L_x_171:
        /* <DEDUP_REMOVED lines=9> */
.L_x_173:
[----:B------:R-:W-:-:S04]  /*3e10*/  UIADD3 UR9, UPT, UPT, UR9, 0x1, URZ ;  /* 0x0000000109097890 */ /* 0x000fc8000fffe0ff */
[----:B------:R-:W-:-:S04]  /*3e20*/  UISETP.NE.AND UP1, UPT, UR9, 0x4, UPT ;  /* 0x000000040900788c */ /* 0x000fc8000bf25270 */
[----:B------:R-:W-:Y:S02]  /*3e30*/  USEL UR7, URZ, 0x1, UP1 ;  /* 0x00000001ff077887 */ /* 0x000fe40008800000 */
[----:B------:R-:W-:-:S04]  /*3e40*/  USEL UR9, UR9, URZ, UP1 ;  /* 0x000000ff09097287 */ /* 0x000fc80008800000 */
[----:B------:R-:W-:Y:S01]  /*3e50*/  ULEA UR9, UR9, UR6, 0x3 ;  /* 0x0000000609097291 */ /* 0x000fe2000f8e18ff */
[----:B-1----:R-:W-:-:S04]  /*3e60*/  LOP3.LUT R3, R2, UR7, RZ, 0x3c, !PT ;  /* 0x0000000702037c12 */ /* 0x002fc8000f8e3cff */
[----:B------:R-:W-:Y:S01]  /*3e70*/  SHF.L.U32 R3, R3, 0x1f, RZ ;  /* 0x0000001f03037819 */ /* 0x000fe200000006ff */
[----:B------:R-:W-:-:S04]  /*3e80*/  IMAD.U32 R0, RZ, RZ, UR9 ;  /* 0x00000009ff007e24 */ /* 0x000fc8000f8e00ff */
[----:B------:R1:W2:Y:S03]  /*3e90*/  SYNCS.PHASECHK.TRANS64.TRYWAIT P0, [R0+URZ], R3 ;  /* 0x00000003000075a7 */ /* 0x0002a600080011ff */
[----:B--2---:R-:W-:Y:S05]  /*3ea0*/  @!P0 NANOSLEEP.SYNCS 0x989680 ;  /* 0x009896800000895d */ /* 0x004fea0003900000 */
[----:B------:R-:W2:Y:S02]  /*3eb0*/  @!P0 SYNCS.PHASECHK.TRANS64 P0, [R0+URZ], R3 ;  /* 0x00000003000085a7 */ /* 0x000ea400080010ff */
[----:B--2---:R-:W-:Y:S05]  /*3ec0*/  @P0 BRA `(.L_x_78) ;  /* 0x0000000000200947 */ /* 0x004fea0003800000 */
.L_x_79:
[----:B--2---:R2:W4:Y:S02]  /*3ed0*/  SYNCS.PHASECHK.TRANS64.TRYWAIT P0, [R0+URZ], R3 ;  /* 0x00000003000075a7 */ /* 0x00452400080011ff */
[----:B----4-:R-:W-:Y:S05]  /*3ee0*/  @!P0 NANOSLEEP.SYNCS 0x989680 ;  /* 0x009896800000895d */ /* 0x010fea0003900000 */
[----:B------:R-:W4:Y:S02]  /*3ef0*/  @!P0 SYNCS.PHASECHK.TRANS64 P0, [R0+URZ], R3 ;  /* 0x00000003000085a7 */ /* 0x000f2400080010ff */
[----:B----4-:R-:W-:Y:S05]  /*3f00*/  @!P0 BRA `(.L_x_79) ;  /* 0xfffffffc00f08947 */ /* 0x010fea000383ffff */
[----:B------:R-:W-:Y:S05]  /*3f10*/  BRA `(.L_x_78) ;  /* 0x00000000000c7947 */ /* 0x000fea0003800000 */
.L_x_74:
[----:B------:R-:W-:-:S04]  /*3f20*/  UIADD3 UR6, UPT, UPT, UR5, 0x100, URZ ;  /* 0x0000010005067890 */ /* 0x000fc8000fffe0ff */
[----:B------:R-:W-:-:S09]  /*3f30*/  UPRMT UR6, UR8, 0x654, UR6 ;  /* 0x0000065408067896 */ /* 0x000fd20008000006 */
[----:B------:R-:W-:Y:S03]  /*3f40*/  SYNCS.ARRIVE.TRANS64.RED.A1T0 RZ, [UR6], RZ ;  /* 0x000000ffffff79a7 */ /* 0x000fe60008100406 */
.L_x_78:
[----:B-12---:R-:W-:Y:S01]  /*3f50*/  SHF.L.U32 R3, RZ, 0x1f, RZ ;  /* 0x0000001fff037819 */ /* 0x006fe200000006ff */
[----:B------:R-:W-:Y:S01]  /*3f60*/  UIADD3 UR6, UPT, UPT, UR5, 0x100, URZ ;  /* 0x0000010005067890 */ /* 0x000fe2000fffe0ff */
[----:B------:R-:W-:Y:S02]  /*3f70*/  PLOP3.LUT P0, PT, PT, PT, UP0, 0x80, 0x8 ;  /* 0x000000000008781c */ /* 0x000fe40003f0f008 */
[----:B------:R-:W1:Y:S02]  /*3f80*/  SYNCS.PHASECHK.TRANS64.TRYWAIT P1, [UR5+0x100], R3 ;  /* 0x00010003ff0075a7 */ /* 0x000e640008021105 */
[----:B-1----:R-:W-:Y:S09]  /*3f90*/  @!P1 BRA `(.L_x_80) ;  /* 0x0000005000109947 */ /* 0x002ff20003800000 */
.L_x_175:
[----:B------:R-:W-:Y:S01]  /*3fa0*/  @!UP0 UPRMT UR6, UR8, 0x654, UR6 ;  /* 0x0000065408068896 */ /* 0x000fe20008000006 */
[----:B------:R-:W-:Y:S02]  /*3fb0*/  UMOV UR5, 0x1 ;  /* 0x0000000100057882 */ /* 0x000fe40000000000 */
[----:B------:R-:W-:-:S06]  /*3fc0*/  UMOV UR8, 0xffff ;  /* 0x0000ffff00087882 */ /* 0x000fcc0000000000 */
[----:B------:R-:W-:Y:S01]  /*3fd0*/  @!P0 SYNCS.ARRIVE.TRANS64.RED.A1T0 RZ, [UR6], RZ ;  /* 0x000000ffffff89a7 */ /* 0x000fe20008100406 */
[----:B------:R-:W-:Y:S01]  /*3fe0*/  NOP ;  /* 0x0000000000007918 */ /* 0x000fe20000000000 */
[----:B-1----:R-:W1:Y:S01]  /*3ff0*/  LDS R0, [UR4+0x14] ;  /* 0x00001404ff007984 */ /* 0x002e620008000800 */
[----:B------:R-:W-:-:S04]  /*4000*/  ULOP3.LUT UR6, UR21, 0xffff, URZ, 0xc0, !UPT ;  /* 0x0000ffff15067892 */ /* 0x000fc8000f8ec0ff */
[----:B------:R-:W-:-:S04]  /*4010*/  USHF.R.U32.HI UR6, URZ, 0x5, UR6 ;  /* 0x00000005ff067899 */ /* 0x000fc80008011606 */
[----:B------:R-:W-:Y:S02]  /*4020*/  USHF.L.U32 UR8, UR8, UR6, URZ ;  /* 0x0000000608087299 */ /* 0x000fe400080006ff */
[----:B------:R-:W-:-:S04]  /*4030*/  USHF.L.U32 UR5, UR5, UR6, URZ ;  /* 0x0000000605057299 */ /* 0x000fc800080006ff */
[----:B-1----:R-:W-:-:S04]  /*4040*/  LOP3.LUT R0, R0, UR8, RZ, 0xc0, !PT ;  /* 0x0000000800007c12 */ /* 0x002fc8000f8ec0ff */
[----:B------:R-:W-:-:S13]  /*4050*/  ISETP.NE.AND P0, PT, R0, UR8, PT ;  /* 0x0000000800007c0c */ /* 0x000fda000bf05270 */
[----:B------:R-:W-:Y:S05]  /*4060*/  @P0 BRA `(.L_x_81) ;  /* 0x0000000000580947 */ /* 0x000fea0003800000 */
[----:B------:R-:W1:Y:S02]  /*4070*/  LDS R0, [UR4+0x18] ;  /* 0x00001804ff007984 */ /* 0x000e640008000800 */
[----:B-1----:R-:W-:-:S04]  /*4080*/  LOP3.LUT R0, R0, UR5, RZ, 0xc0, !PT ;  /* 0x0000000500007c12 */ /* 0x002fc8000f8ec0ff */
[----:B------:R-:W-:-:S13]  /*4090*/  ISETP.NE.AND P0, PT, R0, UR5, PT ;  /* 0x0000000500007c0c */ /* 0x000fda000bf05270 */
[----:B------:R-:W-:Y:S05]  /*40a0*/  @P0 BRA `(.L_x_82) ;  /* 0x00000000003c0947 */ /* 0x000fea0003800000 */
[----:B------:R-:W1:Y:S01]  /*40b0*/  S2R R2, SR_LANEID ;  /* 0x0000000000027919 */ /* 0x000e620000000000 */
[----:B------:R-:W-:Y:S01]  /*40c0*/  ULOP3.LUT UR8, URZ, UR8, URZ, 0x33, !UPT ;  /* 0x00000008ff087292 */ /* 0x000fe2000f8e33ff */
[----:B------:R-:W-:Y:S01]  /*40d0*/  LOP3.LUT R4, RZ, UR5, RZ, 0x33, !PT ;  /* 0x00000005ff047c12 */ /* 0x000fe2000f8e33ff */
[----:B----4-:R-:W-:Y:S02]  /*40e0*/  VOTEU.ANY UR7, UPT, PT ;  /* 0x0000000000077886 */ /* 0x010fe400038e0100 */
[----:B------:R-:W-:Y:S01]  /*40f0*/  UFLO.U32 UR7, UR7 ;  /* 0x00000007000772bd */ /* 0x000fe200080e0000 */
[----:B------:R-:W2:Y:S01]  /*4100*/  REDUX UR5, R4 ;  /* 0x00000000040573c4 */ /* 0x000ea20000000000 */
[----:B------:R-:W-:-:S06]  /*4110*/  IMAD.U32 R0, RZ, RZ, UR8 ;  /* 0x00000008ff007e24 */ /* 0x000fcc000f8e00ff */
[----:B------:R4:W-:Y:S01]  /*4120*/  UTCATOMSWS.AND URZ, UR8 ;  /* 0x0000000800ff79e3 */ /* 0x0009e20008000000 */
[----:B------:R-:W3:Y:S01]  /*4130*/  REDUX UR6, R0 ;  /* 0x00000000000673c4 */ /* 0x000ee20000000000 */
[----:B-1----:R-:W-:Y:S01]  /*4140*/  ISETP.EQ.U32.AND P0, PT, R2, UR7, PT ;  /* 0x0000000702007c0c */ /* 0x002fe2000bf02070 */
[----:B--2---:R-:W-:Y:S01]  /*4150*/  IMAD.U32 R2, RZ, RZ, UR5 ;  /* 0x00000005ff027e24 */ /* 0x004fe2000f8e00ff */
[----:B---3--:R-:W-:-:S11]  /*4160*/  MOV R3, UR6 ;  /* 0x0000000600037c02 */ /* 0x008fd60008000f00 */
[----:B------:R4:W-:Y:S04]  /*4170*/  @P0 ATOMS.AND RZ, [UR4+0x14], R3 ;  /* 0x00001403ffff098c */ /* 0x0009e8000a800004 */
[----:B------:R4:W-:Y:S01]  /*4180*/  @P0 ATOMS.AND RZ, [UR4+0x18], R2 ;  /* 0x00001802ffff098c */ /* 0x0009e2000a800004 */
[----:B------:R-:W-:Y:S05]  /*4190*/  BRA `(.L_x_83) ;  /* 0x0000000000147947 */ /* 0x000fea0003800000 */
.L_x_82:
[----:B------:R-:W-:Y:S02]  /*41a0*/  MOV R2, 0x41c0 ;  /* 0x000041c000027802 */ /* 0x000fe40000000f00 */
[----:B---345:R-:W-:Y:S05]  /*41b0*/  CALL.REL.NOINC `($__internal_0_$__cuda_sm10x_tcgen05_guardrail_trap_col_being_dealloced_not_returned_by_alloc) ;  /* 0x0000005000f07944 */ /* 0x038fea0003c00000 */
[----:B------:R-:W-:Y:S05]  /*41c0*/  BRA `(.L_x_83) ;  /* 0x0000000000087947 */ /* 0x000fea0003800000 */
.L_x_81:
[----:B------:R-:W-:Y:S02]  /*41d0*/  MOV R2, 0x41f0 ;  /* 0x000041f000027802 */ /* 0x000fe40000000f00 */
[----:B---345:R-:W-:Y:S05]  /*41e0*/  CALL.REL.NOINC `($__internal_2_$__cuda_sm10x_tcgen05_guardrail_trap_unallocated_columns_being_dealloced) ;  /* 0x0000005000fc7944 */ /* 0x038fea0003c00000 */
.L_x_83:
[----:B------:R-:W-:Y:S01]  /*41f0*/  NOP ;  /* 0x0000000000007918 */ /* 0x000fe20000000000 */
[----:B----4-:R-:W-:Y:S05]  /*4200*/  EXIT ;  /* 0x000000000000794d */ /* 0x010fea0003800000 */
.L_x_54:
[----:B------:R-:W-:-:S09]  /*4210*/  UISETP.NE.OR UP4, UPT, UR10, 0x3, !UP4 ;  /* 0x000000030a00788c */ /* 0x000fd2000e785670 */
[----:B------:R-:W-:Y:S05]  /*4220*/  BRA.U UP4, `(.L_x_84) ;  /* 0x00000011046c7547 */ /* 0x000fea000b800000 */
[----:B------:R-:W1:Y:S01]  /*4230*/  LDC R0, c[0x0][0xb30] ;  /* 0x0002cc00ff007b82 */ /* 0x000e620000000800 */
[----:B------:R-:W-:Y:S01]  /*4240*/  UMOV UR4, 0x400 ;  /* 0x0000040000047882 */ /* 0x000fe20000000000 */
[----:B------:R-:W-:Y:S01]  /*4250*/  HFMA2 R34, -RZ, RZ, 0, 0 ;  /* 0x00000000ff227431 */ /* 0x000fe200000001ff */
[----:B------:R-:W-:Y:S01]  /*4260*/  ULEA UR4, UR37, UR4, 0x18 ;  /* 0x0000000425047291 */ /* 0x000fe2000f8ec0ff */
[----:B------:R-:W-:Y:S01]  /*4270*/  IMAD.MOV.U32 R37, RZ, RZ, 0x1 ;  /* 0x00000001ff257424 */ /* 0x000fe200078e00ff */
[----:B------:R-:W-:Y:S01]  /*4280*/  MOV R27, 0x1000 ;  /* 0x00001000001b7802 */ /* 0x000fe20000000f00 */
[----:B------:R-:W-:Y:S01]  /*4290*/  IMAD.MOV.U32 R36, RZ, RZ, RZ ;  /* 0x000000ffff247224 */ /* 0x000fe200078e00ff */
[----:B------:R-:W-:Y:S01]  /*42a0*/  UIADD3 UR5, UPT, UPT, UR4, 0x48, URZ ;  /* 0x0000004804057890 */ /* 0x000fe2000fffe0ff */
[----:B------:R-:W2:Y:S01]  /*42b0*/  LDC R25, c[0x0][0x370] ;  /* 0x0000dc00ff197b82 */ /* 0x000ea20000000800 */
[----:B------:R-:W-:Y:S02]  /*42c0*/  UPLOP3.LUT UP0, UPT, UPT, UPT, UPT, 0x40, 0x4 ;  /* 0x000000000004789c */ /* 0x000fe40003f0e870 */
[----:B------:R-:W-:-:S02]  /*42d0*/  UIADD3 UR41, UPT, UPT, UR4, 0x30, URZ ;  /* 0x0000003004297890 */ /* 0x000fc4000fffe0ff */
[----:B------:R-:W-:Y:S02]  /*42e0*/  UIADD3 UR33, UPT, UPT, UR4, 0x38, URZ ;  /* 0x0000003804217890 */ /* 0x000fe4000fffe0ff */
[----:B------:R-:W-:Y:S01]  /*42f0*/  UIADD3 UR25, UPT, UPT, UR4, 0x40, URZ ;  /* 0x0000004004197890 */ /* 0x000fe2000fffe0ff */
[----:B------:R-:W3:Y:S01]  /*4300*/  LDC R2, c[0x0][0xb0c] ;  /* 0x0002c300ff027b82 */ /* 0x000ee20000000800 */
[----:B------:R-:W-:-:S07]  /*4310*/  UPRMT UR5, UR37, 0x654, UR5 ;  /* 0x0000065425057896 */ /* 0x000fce0008000005 */
[----:B------:R-:W4:Y:S01]  /*4320*/  LDC R24, c[0x0][0xb20] ;  /* 0x0002c800ff187b82 */ /* 0x000f220000000800 */
[----:B-1----:R-:W-:-:S07]  /*4330*/  ISETP.NE.AND P1, PT, R0, 0x1, PT ;  /* 0x000000010000780c */ /* 0x002fce0003f25270 */
[----:B------:R-:W1:Y:S08]  /*4340*/  LDC.64 R38, c[0x0][0x348] ;  /* 0x0000d200ff267b82 */ /* 0x000e700000000a00 */
[----:B------:R-:W1:Y:S08]  /*4350*/  LDC.64 R16, c[0x0][0x888] ;  /* 0x00022200ff107b82 */ /* 0x000e700000000a00 */
[----:B------:R-:W1:Y:S08]  /*4360*/  LDC.64 R22, c[0x0][0xb10] ;  /* 0x0002c400ff167b82 */ /* 0x000e700000000a00 */
[----:B------:R-:W1:Y:S08]  /*4370*/  LDC.64 R6, c[0x0][0xb18] ;  /* 0x0002c600ff067b82 */ /* 0x000e700000000a00 */
[----:B------:R-:W1:Y:S08]  /*4380*/  LDC.64 R4, c[0x0][0xb28] ;  /* 0x0002ca00ff047b82 */ /* 0x000e700000000a00 */
[----:B------:R-:W1:Y:S08]  /*4390*/  LDC.64 R18, c[0x0][0x890] ;  /* 0x00022400ff127b82 */ /* 0x000e700000000a00 */
[----:B--2345:R-:W1:Y:S02]  /*43a0*/  LDC R32, c[0x0][0x374] ;  /* 0x0000dd00ff207b82 */ /* 0x03ce640000000800 */
.L_x_95:
[----:B------:R-:W-:Y:S02]  /*43b0*/  LEA R0, R36, UR4, 0x3 ;  /* 0x0000000424007c11 */ /* 0x000fe4000f8e18ff */
[----:B------:R-:W-:Y:S02]  /*43c0*/  SHF.L.U32 R3, R34, 0x1f, RZ ;  /* 0x0000001f22037819 */ /* 0x000fe400000006ff */
[----:B------:R-:W-:Y:S02]  /*43d0*/  LEA R28, R36, UR4, 0x4 ;  /* 0x00000004241c7c11 */ /* 0x000fe4000f8e20ff */
[----:B--2---:R-:W2:Y:S02]  /*43e0*/  SYNCS.PHASECHK.TRANS64.TRYWAIT P0, [R0+URZ+0x80], R3 ;  /* 0x00008003000075a7 */ /* 0x004ea400080011ff */
[----:B--2---:R-:W-:Y:S05]  /*43f0*/  @!P0 BRA `(.L_x_85) ;  /* 0x0000004c00108947 */ /* 0x004fea0003800000 */
.L_x_176:
[----:B------:R-:W-:Y:S01]  /*4400*/  ISETP.GE.AND P0, PT, R26, 0x1, PT ;  /* 0x000000011a00780c */ /* 0x000fe20003f06270 */
[----:B------:R-:W3:Y:S01]  /*4410*/  LDS.128 R28, [R28+0x110] ;  /* 0x000110001c1c7984 */ /* 0x000ee20000000c00 */
[----:B--2---:R-:W-:Y:S01]  /*4420*/  VIADD R0, R0, 0x90 ;  /* 0x0000009000007836 */ /* 0x004fe20000000000 */
[----:B------:R-:W-:Y:S01]  /*4430*/  @!PT LDS RZ, [RZ] ;  /* 0x00000000fffff984 */ /* 0x000fe20000000800 */
[----:B------:R-:W-:Y:S01]  /*4440*/  @!PT LDS RZ, [RZ] ;  /* 0x00000000fffff984 */ /* 0x000fe20000000800 */
[----:B------:R-:W-:Y:S01]  /*4450*/  @!PT LDS RZ, [RZ] ;  /* 0x00000000fffff984 */ /* 0x000fe20000000800 */
[----:B------:R-:W-:Y:S01]  /*4460*/  @!PT LDS RZ, [RZ] ;  /* 0x00000000fffff984 */ /* 0x000fe20000000800 */
[----:B------:R2:W-:Y:S06]  /*4470*/  MEMBAR.ALL.CTA ;  /* 0x0000000000007992 */ /* 0x0005ec0000008000 */
[----:B--2---:R-:W2:Y:S01]  /*4480*/  FENCE.VIEW.ASYNC.S ;  /* 0x00000000000073c6 */ /* 0x004ea20000000000 */
[----:B------:R-:W-:Y:S04]  /*4490*/  PRMT R0, RZ, 0x654, R0 ;  /* 0x00000654ff007816 */ /* 0x000fe80000000000 */
[----:B--2---:R2:W-:Y:S01]  /*44a0*/  SYNCS.ARRIVE.TRANS64.RED.A1T0 RZ, [R0+URZ], RZ ;  /* 0x000000ff00ff79a7 */ /* 0x0045e200081004ff */
[----:B---3--:R-:W-:Y:S11]  /*44b0*/  LOP3.LUT P3, RZ, R30, 0x1, RZ, 0xc0, !PT ;  /* 0x000000011eff7812 */ /* 0x008ff6000786c0ff */
[----:B------:R-:W-:Y:S02]  /*44c0*/  @!UPT UIADD3 URZ, UPT, UPT, URZ, URZ, URZ ;  /* 0x000000fffffff290 */ /* 0x000fe4000fffe0ff */
[----:B------:R-:W-:Y:S02]  /*44d0*/  @P3 MOV R13, R28 ;  /* 0x0000001c000d3202 */ /* 0x000fe40000000f00 */
[----:B------:R-:W-:Y:S01]  /*44e0*/  @P3 LOP3.LUT R8, R29, 0xffff, RZ, 0xc0, !PT ;  /* 0x0000ffff1d083812 */ /* 0x000fe200078ec0ff */
[----:B--2---:R-:W-:Y:S06]  /*44f0*/  @!P0 BRA `(.L_x_86) ;  /* 0x0000000000a48947 */ /* 0x004fec0003800000 */
[----:B-1----:R-:W-:Y:S01]  /*4500*/  IMAD.HI.U32 R41, R32, R7, RZ ;  /* 0x0000000720297227 */ /* 0x002fe200078e00ff */
[----:B------:R-:W-:Y:S02]  /*4510*/  ISETP.NE.AND P0, PT, R6, 0x1, PT ;  /* 0x000000010600780c */ /* 0x000fe40003f05270 */
[----:B------:R-:W-:Y:S01]  /*4520*/  ISETP.NE.AND P2, PT, R26, 0x1, PT ;  /* 0x000000011a00780c */ /* 0x000fe20003f45270 */
[----:B------:R-:W-:Y:S01]  /*4530*/  IMAD.HI.U32 R40, R25, R22, RZ ;  /* 0x0000001619287227 */ /* 0x000fe200078e00ff */
[----:B------:R-:W-:Y:S02]  /*4540*/  SHF.R.U32.HI R41, RZ, R24, R41 ;  /* 0x00000018ff297219 */ /* 0x000fe40000011629 */
[----:B------:R-:W-:Y:S01]  /*4550*/  ISETP.NE.AND P4, PT, R2, 0x1, PT ;  /* 0x000000010200780c */ /* 0x000fe20003f85270 */
[----:B------:R-:W-:Y:S01]  /*4560*/  IMAD.HI.U32 R42, R13, R22, RZ ;  /* 0x000000160d2a7227 */ /* 0x000fe200078e00ff */
[----:B------:R-:W-:Y:S02]  /*4570*/  SHF.R.U32.HI R40, RZ, R23, R40 ;  /* 0x00000017ff287219 */ /* 0x000fe40000011628 */
[----:B------:R-:W-:Y:S01]  /*4580*/  SEL R3, R32, R41, !P0 ;  /* 0x0000002920037207 */ /* 0x000fe20004000000 */
[C---:B------:R-:W-:Y:S01]  /*4590*/  IMAD.HI.U32 R41, R8.reuse, R7, RZ ;  /* 0x0000000708297227 */ /* 0x040fe200078e00ff */
[----:B------:R-:W-:Y:S02]  /*45a0*/  SEL R11, R25, R40, !P4 ;  /* 0x00000028190b7207 */ /* 0x000fe40006000000 */
[----:B------:R-:W-:Y:S01]  /*45b0*/  SHF.R.U32.HI R42, RZ, R23, R42 ;  /* 0x00000017ff2a7219 */ /* 0x000fe2000001162a */
[----:B------:R-:W-:Y:S01]  /*45c0*/  IMAD.HI.U32 R44, R3, R4, RZ ;  /* 0x00000004032c7227 */ /* 0x000fe200078e00ff */
[----:B------:R-:W-:Y:S03]  /*45d0*/  SHF.R.U32.HI R41, RZ, R24, R41 ;  /* 0x00000018ff297219 */ /* 0x000fe60000011629 */
[----:B------:R-:W-:Y:S01]  /*45e0*/  IMAD.HI.U32 R40, R11, R4, RZ ;  /* 0x000000040b287227 */ /* 0x000fe200078e00ff */
[----:B------:R-:W-:Y:S02]  /*45f0*/  @P2 SHF.R.U32.HI R3, RZ, R5, R44 ;  /* 0x00000005ff032219 */ /* 0x000fe4000001162c */
[----:B------:R-:W-:Y:S02]  /*4600*/  SEL R9, R8, R41, !P0 ;  /* 0x0000002908097207 */ /* 0x000fe40004000000 */
[----:B------:R-:W-:Y:S01]  /*4610*/  @P2 SHF.R.U32.HI R11, RZ, R5, R40 ;  /* 0x00000005ff0b2219 */ /* 0x000fe20000011628 */
[C---:B------:R-:W-:Y:S01]  /*4620*/  IMAD R10, R26.reuse, R3, RZ ;  /* 0x000000031a0a7224 */ /* 0x040fe200078e02ff */
[----:B------:R-:W-:Y:S01]  /*4630*/  SEL R3, R13, R42, !P4 ;  /* 0x0000002a0d037207 */ /* 0x000fe20006000000 */
[C---:B------:R-:W-:Y:S03]  /*4640*/  IMAD.HI.U32 R14, R9.reuse, R4, RZ ;  /* 0x00000004090e7227 */ /* 0x040fe600078e00ff */
[----:B------:R-:W-:Y:S01]  /*4650*/  ISETP.GE.AND P0, PT, R9, R10, PT ;  /* 0x0000000a0900720c */ /* 0x000fe20003f06270 */
[C---:B------:R-:W-:Y:S01]  /*4660*/  IMAD R12, R26.reuse, R11, RZ ;  /* 0x0000000b1a0c7224 */ /* 0x040fe200078e02ff */
[-C--:B------:R-:W-:Y:S04]  /*4670*/  SHF.R.U32.HI R14, RZ, R5.reuse, R14 ;  /* 0x00000005ff0e7219 */ /* 0x080fe8000001160e */
[----:B------:R-:W-:Y:S02]  /*4680*/  ISETP.GE.OR P0, PT, R3, R12, P0 ;  /* 0x0000000c0300720c */ /* 0x000fe40000706670 */
[----:B------:R-:W-:Y:S05]  /*4690*/  SEL R15, R9, R14, !P2 ;  /* 0x0000000e090f7207 */ /* 0x000fea0005000000 */
[----:B------:R-:W-:Y:S04]  /*46a0*/  IMAD.MOV R14, RZ, RZ, -R15 ;  /* 0x000000ffff0e7224 */ /* 0x000fe800078e0a0f */
[----:B------:R-:W-:Y:S02]  /*46b0*/  IMAD R14, R26, R14, R9 ;  /* 0x0000000e1a0e7224 */ /* 0x000fe400078e0209 */
[C---:B------:R-:W-:Y:S05]  /*46c0*/  @!P0 IMAD.HI.U32 R10, R3.reuse, R4, RZ ;  /* 0x00000004030a8227 */ /* 0x040fea00078e00ff */
[----:B------:R-:W-:Y:S04]  /*46d0*/  @!P0 SHF.R.U32.HI R10, RZ, R5, R10 ;  /* 0x00000005ff0a8219 */ /* 0x000fe8000001160a */
[----:B------:R-:W-:Y:S01]  /*46e0*/  @!P0 SEL R0, R3, R10, !P2 ;  /* 0x0000000a03008207 */ /* 0x000fe20005000000 */
[----:B------:R-:W-:Y:S03]  /*46f0*/  IMAD.MOV R10, RZ, RZ, -R3 ;  /* 0x000000ffff0a7224 */ /* 0x000fe600078e0a03 */
[----:B------:R-:W-:Y:S01]  /*4700*/  @!P0 IADD3 R15, PT, PT, R15, -R0, RZ ;  /* 0x800000000f0f8210 */ /* 0x000fe20007ffe0ff */
[----:B------:R-:W-:Y:S01]  /*4710*/  @!P0 IMAD R0, R11, R14, R0 ;  /* 0x0000000e0b008224 */ /* 0x000fe200078e0200 */
[----:B------:R-:W-:Y:S01]  /*4720*/  IADD3 R11, PT, PT, -R9, RZ, RZ ;  /* 0x000000ff090b7210 */ /* 0x000fe20007ffe1ff */
[----:B------:R-:W-:Y:S02]  /*4730*/  IMAD R13, R2, R10, R13 ;  /* 0x0000000a020d7224 */ /* 0x000fe400078e020d */
[----:B------:R-:W-:Y:S02]  /*4740*/  @!P0 IMAD R9, R15, R26, R3 ;  /* 0x0000001a0f098224 */ /* 0x000fe400078e0203 */
[----:B------:R-:W-:Y:S02]  /*4750*/  @!P0 IMAD.MOV.U32 R3, RZ, RZ, R0 ;  /* 0x000000ffff038224 */ /* 0x000fe400078e0000 */
[----:B------:R-:W-:Y:S02]  /*4760*/  IMAD R8, R6, R11, R8 ;  /* 0x0000000b06087224 */ /* 0x000fe400078e0208 */
[----:B------:R-:W-:Y:S02]  /*4770*/  IMAD R13, R3, R2, R13 ;  /* 0x00000002030d7224 */ /* 0x000fe400078e020d */
[----:B------:R-:W-:Y:S02]  /*4780*/  IMAD R8, R9, R6, R8 ;  /* 0x0000000609087224 */ /* 0x000fe400078e0208 */
.L_x_86:
[----:B------:R-:W-:Y:S05]  /*4790*/  BRA.U UP0, `(.L_x_87) ;  /* 0x0000000100107547 */ /* 0x000fea000b800000 */
[----:B------:R-:W-:Y:S04]  /*47a0*/  MOV R0, UR6 ;  /* 0x0000000600007c02 */ /* 0x000fe80008000f00 */
[----:B------:R-:W-:Y:S04]  /*47b0*/  SHF.L.U32 R3, R0, 0x1f, RZ ;  /* 0x0000001f00037819 */ /* 0x000fe800000006ff */
[----:B------:R-:W2:Y:S02]  /*47c0*/  SYNCS.PHASECHK.TRANS64.TRYWAIT P0, [UR4+0x78], R3 ;  /* 0x00007803ff0075a7 */ /* 0x000ea40008001104 */
[----:B--2---:R-:W-:Y:S05]  /*47d0*/  @!P0 BRA `(.L_x_88) ;  /* 0x00000048002c8947 */ /* 0x004fea0003800000 */
.L_x_87:
[----:B-1----:R-:W-:Y:S02]  /*47e0*/  ISETP.NE.U32.AND P0, PT, R18, RZ, PT ;  /* 0x000000ff1200720c */ /* 0x002fe40003f05070 */
[----:B------:R-:W-:Y:S02]  /*47f0*/  R2UR UR42, R20 ;  /* 0x00000000142a72ca */ /* 0x000fe400000e0000 */
[----:B------:R-:W-:Y:S02]  /*4800*/  R2UR UR43, R21 ;  /* 0x00000000152b72ca */ /* 0x000fe400000e0000 */
[----:B------:R-:W-:Y:S02]  /*4810*/  ISETP.NE.AND.EX P0, PT, R19, RZ, PT, P0 ;  /* 0x000000ff1300720c */ /* 0x000fe40003f05300 */
[----:B------:R-:W-:Y:S02]  /*4820*/  ISETP.NE.U32.AND P2, PT, R18, RZ, PT ;  /* 0x000000ff1200720c */ /* 0x000fe40003f45070 */
[----:B------:R-:W-:Y:S02]  /*4830*/  SHF.L.U32 R12, R37, 0x1f, RZ ;  /* 0x0000001f250c7819 */ /* 0x000fe400000006ff */
[----:B------:R-:W-:Y:S03]  /*4840*/  ISETP.NE.AND.EX P2, PT, R19, RZ, PT, P2 ;  /* 0x000000ff1300720c */ /* 0x000fe60003f45320 */
[----:B------:R-:W-:Y:S02]  /*4850*/  USHF.L.U32 UR42, UR42, 0x7, URZ ;  /* 0x000000072a2a7899 */ /* 0x000fe400080006ff */
[----:B------:R-:W-:Y:S02]  /*4860*/  USHF.L.U32 UR43, UR43, 0x6, URZ ;  /* 0x000000062b2b7899 */ /* 0x000fe400080006ff */
[----:B------:R-:W-:Y:S10]  /*4870*/  @!P0 BRA `(.L_x_89) ;  /* 0x00000000002c8947 */ /* 0x000ff40003800000 */
[----:B------:R-:W-:Y:S01]  /*4880*/  ISETP.NE.U32.AND P0, PT, R16, RZ, PT ;  /* 0x000000ff1000720c */ /* 0x000fe20003f05070 */
[----:B------:R-:W-:Y:S03]  /*4890*/  IMAD.MOV.U32 R63, RZ, RZ, 0x1 ;  /* 0x00000001ff3f7424 */ /* 0x000fe600078e00ff */
[----:B------:R-:W-:Y:S11]  /*48a0*/  ISETP.NE.AND.EX P0, PT, R17, RZ, PT, P0 ;  /* 0x000000ff1100720c */ /* 0x000ff60003f05300 */
[----:B------:R-:W-:Y:S02]  /*48b0*/  @!UPT UIADD3 URZ, UPT, UPT, URZ, URZ, URZ ;  /* 0x000000fffffff290 */ /* 0x000fe4000fffe0ff */
[----:B------:R-:W1:Y:S01]  /*48c0*/  @P0 LDC.64 R10, c[0x0][0x888] ;  /* 0x00022200ff0a0b82 */ /* 0x000e620000000a00 */
[----:B--2---:R-:W-:Y:S04]  /*48d0*/  @P0 IMAD R0, R18, UR36, RZ ;  /* 0x0000002412000c24 */ /* 0x004fe8000f8e02ff */
[----:B-1----:R-:W-:Y:S04]  /*48e0*/  @P0 IMAD.WIDE R10, R0, 0x4, R10 ;  /* 0x00000004000a0825 */ /* 0x002fe800078e020a */
[----:B------:R-:W-:Y:S01]  /*48f0*/  HFMA2 R0, -RZ, RZ, 0, 5.9604644775390625e-08 ;  /* 0x00000001ff007431 */ /* 0x000fe200000001ff */
[----:B------:R1:W5:Y:S04]  /*4900*/  @P0 LDG.E R35, desc[UR46][R10.64] ;  /* 0x0000002e0a230981 */ /* 0x000368000c1e1900 */
[----:B------:R-:W-:Y:S01]  /*4910*/  @!P0 PRMT R63, R0, 0x7610, R63 ;  /* 0x00007610003f8816 */ /* 0x000fe2000000003f */
[----:B-1----:R-:W3:Y:S06]  /*4920*/  @!P0 LDC R35, c[0x0][0x880] ;  /* 0x00022000ff238b82 */ /* 0x002eec0000000800 */
.L_x_89:
[----:B---3-5:R-:W-:Y:S01]  /*4930*/  @!P2 FSETP.EQ.AND P0, PT, R35, RZ, PT ;  /* 0x000000ff2300a20b */ /* 0x028fe20003f02000 */
[----:B------:R-:W-:Y:S01]  /*4940*/  @!UPT UIADD3 URZ, UPT, UPT, URZ, URZ, URZ ;  /* 0x000000fffffff290 */ /* 0x000fe2000fffe0ff */
[----:B------:R-:W-:Y:S11]  /*4950*/  @!P2 BRA `(.L_x_90) ;  /* 0x000000000018a947 */ /* 0x000ff60003800000 */
[----:B------:R-:W-:Y:S02]  /*4960*/  LOP3.LUT P2, RZ, R63, 0xff, RZ, 0xc0, !PT ;  /* 0x000000ff3fff7812 */ /* 0x000fe4000784c0ff */
[----:B------:R-:W-:Y:S04]  /*4970*/  ISETP.NE.U32.AND P0, PT, R16, RZ, PT ;  /* 0x000000ff1000720c */ /* 0x000fe80003f05070 */
[----:B------:R-:W-:Y:S04]  /*4980*/  ISETP.NE.AND.EX P0, PT, R17, RZ, PT, P0 ;  /* 0x000000ff1100720c */ /* 0x000fe80003f05300 */
[----:B------:R-:W-:Y:S03]  /*4990*/  PLOP3.LUT P0, PT, P0, PT, PT, 0x8, 0x80 ;  /* 0x000000000080781c */ /* 0x000fe6000070e170 */
[----:B------:R-:W-:Y:S11]  /*49a0*/  @P2 FSETP.EQ.AND P0, PT, R35, RZ, PT ;  /* 0x000000ff2300220b */ /* 0x000ff60003f02000 */
[----:B------:R-:W-:Y:S02]  /*49b0*/  @!UPT UIADD3 URZ, UPT, UPT, URZ, URZ, URZ ;  /* 0x000000fffffff290 */ /* 0x000fe4000fffe0ff */
.L_x_90:
[----:B------:R-:W1:Y:S01]  /*49c0*/  SYNCS.PHASECHK.TRANS64.TRYWAIT P2, [UR4+0x50], R12 ;  /* 0x0000500cff0075a7 */ /* 0x000e620008041104 */
[----:B------:R-:W-:Y:S04]  /*49d0*/  ELECT P4, URZ, PT ;  /* 0x0000000000ff782f */ /* 0x000fe80003880000 */
[----:B------:R-:W-:Y:S11]  /*49e0*/  PLOP3.LUT P4, PT, P0, P4, PT, 0xf2, 0x2f ;  /* 0x00000000002f781c */ /* 0x000ff60000789e72 */
[----:B------:R-:W-:Y:S02]  /*49f0*/  @!UPT UIADD3 URZ, UPT, UPT, URZ, URZ, URZ ;  /* 0x000000fffffff290 */ /* 0x000fe4000fffe0ff */
[----:B------:R-:W-:Y:S05]  /*4a00*/  @!P4 IADD3 R9, P0, PT, R38, 0x580, RZ ;  /* 0x000005802609c810 */ /* 0x000fea0007f1e0ff */
[----:B--2---:R-:W-:Y:S01]  /*4a10*/  @!P4 IMAD.X R0, RZ, RZ, R39, P0 ;  /* 0x000000ffff00c224 */ /* 0x004fe200000e0627 */
[----:B-1----:R-:W-:Y:S07]  /*4a20*/  @!P2 BRA `(.L_x_91) ;  /* 0x0000004400b0a947 */ /* 0x002fee0003800000 */
.L_x_179:
[----:B------:R-:W-:Y:S01]  /*4a30*/  @!P4 R2UR UR8, R9 ;  /* 0x000000000908c2ca */ /* 0x000fe200000e0000 */
[----:B------:R-:W-:Y:S01]  /*4a40*/  VOTEU.ALL UP0, P4 ;  /* 0x0000000000ff7886 */ /* 0x000fe20002000000 */
[----:B------:R-:W-:Y:S01]  /*4a50*/  @!P4 R2UR UR7, R0 ;  /* 0x000000000007c2ca */ /* 0x000fe200000e0000 */
[----:B------:R-:W-:Y:S01]  /*4a60*/  VOTEU.ALL UP1, P4 ;  /* 0x0000000000ff7886 */ /* 0x000fe20002020000 */
[----:B------:R-:W-:Y:S01]  /*4a70*/  UMOV UR14, 0x0 ;  /* 0x00000000000e7882 */ /* 0x000fe20000000000 */
[----:B------:R-:W-:Y:S01]  /*4a80*/  UMOV UR15, 0x10000000 ;  /* 0x10000000000f7882 */ /* 0x000fe20000000000 */
[----:B------:R-:W-:Y:S01]  /*4a90*/  @!UP0 UIADD3 UR40, UPT, UPT, UR4, 0x200, URZ ;  /* 0x0000020004288890 */ /* 0x000fe2000fffe0ff */
[----:B------:R-:W-:Y:S01]  /*4aa0*/  @!P4 IMAD.MOV.U32 R0, RZ, RZ, 0x1000 ;  /* 0x00001000ff00c424 */ /* 0x000fe200078e00ff */
[----:B------:R-:W-:Y:S01]  /*4ab0*/  UMOV UR44, UR36 ;  /* 0x00000024002c7c82 */ /* 0x000fe20008000000 */
[----:B------:R-:W-:Y:S01]  /*4ac0*/  @!UP0 UIADD3 UR10, UPT, UPT, UR42, 0x40, URZ ;  /* 0x000000402a0a8890 */ /* 0x000fe2000fffe0ff */
[----:B------:R-:W-:Y:S01]  /*4ad0*/  @!P4 IADD3 R9, P0, PT, R38, 0x580, RZ ;  /* 0x000005802609c810 */ /* 0x000fe20007f1e0ff */
[----:B------:R-:W-:Y:S01]  /*4ae0*/  UMOV UR9, UR41 ;  /* 0x0000002900097c82 */ /* 0x000fe20008000000 */
[----:B------:R-:W-:Y:S01]  /*4af0*/  UMOV UR11, UR43 ;  /* 0x0000002b000b7c82 */ /* 0x000fe20008000000 */
[----:B------:R-:W-:Y:S01]  /*4b00*/  IMAD.U32 R10, RZ, RZ, UR8 ;  /* 0x00000008ff0a7e24 */ /* 0x000fe2000f8e00ff */
[----:B------:R-:W-:Y:S01]  /*4b10*/  @!UP0 UIADD3 UR8, UPT, UPT, UR4, 0xa00, URZ ;  /* 0x00000a0004088890 */ /* 0x000fe2000fffe0ff */
[----:B------:R-:W-:Y:S01]  /*4b20*/  IMAD.U32 R11, RZ, RZ, UR7 ;  /* 0x00000007ff0b7e24 */ /* 0x000fe2000f8e00ff */
[----:B------:R-:W-:Y:S01]  /*4b30*/  VOTEU.ALL UP0, P4 ;  /* 0x0000000000ff7886 */ /* 0x000fe20002000000 */
[----:B------:R-:W-:Y:S01]  /*4b40*/  UMOV UR12, UR36 ;  /* 0x00000024000c7c82 */ /* 0x000fe20008000000 */
[----:B------:R-:W-:Y:S01]  /*4b50*/  @!P4 R2UR UR16, R10 ;  /* 0x000000000a10c2ca */ /* 0x000fe200000e0000 */
[----:B------:R-:W-:Y:S01]  /*4b60*/  UPRMT UR7, UR37, 0x654, UR41 ;  /* 0x0000065425077896 */ /* 0x000fe20008000029 */
[----:B------:R-:W-:Y:S11]  /*4b70*/  @!P4 R2UR UR17, R11 ;  /* 0x000000000b11c2ca */ /* 0x000ff600000e0000 */
[----:B------:R-:W-:Y:S02]  /*4b80*/  @!UPT UIADD3 URZ, UPT, UPT, URZ, URZ, URZ ;  /* 0x000000fffffff290 */ /* 0x000fe4000fffe0ff */
[----:B------:R2:W-:Y:S01]  /*4b90*/  @!UP1 UTMALDG.3D [UR40], [UR16], desc[UR14] ;  /* 0x00000e28100095b4 */ /* 0x0005e20008011000 */
[----:B------:R2:W-:Y:S01]  /*4ba0*/  @!UP0 UTMALDG.3D [UR8], [UR16], desc[UR14] ;  /* 0x00000e08100085b4 */ /* 0x0005e20008011000 */
[----:B------:R3:W-:Y:S01]  /*4bb0*/  @!P4 SYNCS.ARRIVE.TRANS64.RED.A0TR RZ, [UR4+0x30], R0 ;  /* 0x00003000ffffc9a7 */ /* 0x0007e20008300404 */
[----:B------:R-:W-:Y:S01]  /*4bc0*/  SYNCS.ARRIVE.TRANS64.RED.A1T0 RZ, [UR7], RZ ;  /* 0x000000ffffff79a7 */ /* 0x000fe20008100407 */
[----:B---3--:R-:W-:Y:S01]  /*4bd0*/  @!P4 IMAD.X R0, RZ, RZ, R39, P0 ;  /* 0x000000ffff00c224 */ /* 0x008fe200000e0627 */
[----:B------:R-:W3:Y:S02]  /*4be0*/  SYNCS.PHASECHK.TRANS64.TRYWAIT P2, [UR4+0x58], R12 ;  /* 0x0000580cff0075a7 */ /* 0x000ee40008041104 */
[----:B--23--:R-:W-:Y:S05]  /*4bf0*/  @!P2 BRA `(.L_x_92) ;  /* 0x000000440054a947 */ /* 0x00cfea0003800000 */
.L_x_181:
        /* <DEDUP_REMOVED lines=8> */
[----:B------:R-:W-:Y:S01]  /*4c80*/  @!UP0 UIADD3 UR32, UPT, UPT, UR4, 0x1200, URZ ;  /* 0x0000120004208890 */ /* 0x000fe2000fffe0ff */
[----:B------:R-:W-:Y:S01]  /*4c90*/  @!P4 IADD3 R21, P0, PT, R38, 0x580, RZ ;  /* 0x000005802615c810 */ /* 0x000fe20007f1e0ff */
[----:B------:R-:W-:Y:S01]  /*4ca0*/  UMOV UR35, UR43 ;  /* 0x0000002b00237c82 */ /* 0x000fe20008000000 */
[----:B------:R-:W-:Y:S02]  /*4cb0*/  @!UP0 UIADD3 UR10, UPT, UPT, UR42, 0x50, URZ ;  /* 0x000000502a0a8890 */ /* 0x000fe4000fffe0ff */
[----:B------:R-:W-:Y:S01]  /*4cc0*/  IMAD.U32 R10, RZ, RZ, UR8 ;  /* 0x00000008ff0a7e24 */ /* 0x000fe2000f8e00ff */
[----:B------:R-:W-:Y:S01]  /*4cd0*/  @!UP0 UIADD3 UR8, UPT, UPT, UR4, 0x1a00, URZ ;  /* 0x00001a0004088890 */ /* 0x000fe2000fffe0ff */
[----:B------:R-:W-:Y:S01]  /*4ce0*/  IMAD.U32 R11, RZ, RZ, UR7 ;  /* 0x00000007ff0b7e24 */ /* 0x000fe2000f8e00ff */
[----:B------:R-:W-:Y:S01]  /*4cf0*/  VOTEU.ALL UP0, P4 ;  /* 0x0000000000ff7886 */ /* 0x000fe20002000000 */
[----:B------:R-:W-:Y:S01]  /*4d00*/  UMOV UR9, UR33 ;  /* 0x0000002100097c82 */ /* 0x000fe20008000000 */
[----:B------:R-:W-:Y:S01]  /*4d10*/  @!P4 R2UR UR16, R10 ;  /* 0x000000000a10c2ca */ /* 0x000fe200000e0000 */
[----:B------:R-:W-:Y:S01]  /*4d20*/  UMOV UR11, UR43 ;  /* 0x0000002b000b7c82 */ /* 0x000fe20008000000 */
[----:B------:R-:W-:Y:S01]  /*4d30*/  @!P4 R2UR UR17, R11 ;  /* 0x000000000b11c2ca */ /* 0x000fe200000e0000 */
[----:B------:R-:W-:Y:S01]  /*4d40*/  UMOV UR12, UR36 ;  /* 0x00000024000c7c82 */ /* 0x000fe20008000000 */
[----:B------:R-:W-:Y:S01]  /*4d50*/  UPRMT UR7, UR37, 0x654, UR33 ;  /* 0x0000065425077896 */ /* 0x000fe20008000021 */
[----:B------:R-:W-:Y:S10]  /*4d60*/  @!P4 IMAD.X R20, RZ, RZ, R39, P0 ;  /* 0x000000ffff14c224 */ /* 0x000ff400000e0627 */
[----:B------:R2:W-:Y:S01]  /*4d70*/  @!UP1 UTMALDG.3D [UR32], [UR16], desc[UR14] ;  /* 0x00000e20100095b4 */ /* 0x0005e20008011000 */
[----:B------:R2:W-:Y:S01]  /*4d80*/  @!UP0 UTMALDG.3D [UR8], [UR16], desc[UR14] ;  /* 0x00000e08100085b4 */ /* 0x0005e20008011000 */
[----:B------:R2:W-:Y:S01]  /*4d90*/  @!P4 SYNCS.ARRIVE.TRANS64.RED.A0TR RZ, [UR4+0x38], R0 ;  /* 0x00003800ffffc9a7 */ /* 0x0005e20008300404 */
[----:B------:R-:W-:Y:S01]  /*4da0*/  SYNCS.ARRIVE.TRANS64.RED.A1T0 RZ, [UR7], RZ ;  /* 0x000000ffffff79a7 */ /* 0x000fe20008100407 */
[----:B------:R-:W3:Y:S02]  /*4db0*/  SYNCS.PHASECHK.TRANS64.TRYWAIT P2, [UR4+0x60], R12 ;  /* 0x0000600cff0075a7 */ /* 0x000ee40008041104 */
[----:B--23--:R-:W-:Y:S05]  /*4dc0*/  @!P2 BRA `(.L_x_93) ;  /* 0x0000004000f8a947 */ /* 0x00cfea0003800000 */
.L_x_183:
[----:B------:R-:W2:Y:S01]  /*4dd0*/  LDC.64 R14, c[0x0][0xb10] ;  /* 0x0002c400ff0e7b82 */ /* 0x000ea20000000a00 */
[----:B------:R-:W-:Y:S01]  /*4de0*/  @!P4 R2UR UR8, R21 ;  /* 0x000000001508c2ca */ /* 0x000fe200000e0000 */
[----:B------:R-:W-:Y:S01]  /*4df0*/  VOTEU.ALL UP0, P4 ;  /* 0x0000000000ff7886 */ /* 0x000fe20002000000 */
[----:B------:R-:W-:Y:S01]  /*4e00*/  @!P4 R2UR UR7, R20 ;  /* 0x000000001407c2ca */ /* 0x000fe200000e0000 */
[----:B------:R-:W-:Y:S01]  /*4e10*/  VOTEU.ALL UP1, P4 ;  /* 0x0000000000ff7886 */ /* 0x000fe20002020000 */
[----:B------:R-:W-:Y:S03]  /*4e20*/  UMOV UR14, 0x0 ;  /* 0x00000000000e7882 */ /* 0x000fe60000000000 */
[----:B------:R-:W3:Y:S01]  /*4e30*/  LDC.64 R10, c[0x0][0xb18] ;  /* 0x0002c600ff0a7b82 */ /* 0x000ee20000000a00 */
[----:B------:R-:W-:Y:S01]  /*4e40*/  @!UP0 UIADD3 UR26, UPT, UPT, UR42, 0x20, URZ ;  /* 0x000000202a1a8890 */ /* 0x000fe2000fffe0ff */
[----:B------:R-:W-:Y:S01]  /*4e50*/  @P3 SHF.R.U32.HI R33, RZ, 0x10, R29 ;  /* 0x00000010ff213819 */ /* 0x000fe2000001161d */
[----:B------:R-:W-:Y:S01]  /*4e60*/  @!UP0 UIADD3 UR24, UPT, UPT, UR4, 0x2200, URZ ;  /* 0x0000220004188890 */ /* 0x000fe2000fffe0ff */
[----:B------:R-:W-:Y:S01]  /*4e70*/  VIADD R36, R36, 0x1 ;  /* 0x0000000124247836 */ /* 0x000fe20000000000 */
[----:B------:R-:W-:Y:S03]  /*4e80*/  UMOV UR15, 0x10000000 ;  /* 0x10000000000f7882 */ /* 0x000fe60000000000 */
[----:B------:R-:W4:Y:S01]  /*4e90*/  @!P1 LDC R0, c[0x0][0xb20] ;  /* 0x0002c800ff009b82 */ /* 0x000f220000000800 */
[----:B------:R-:W-:Y:S01]  /*4ea0*/  UMOV UR27, UR43 ;  /* 0x0000002b001b7c82 */ /* 0x000fe20008000000 */
[----:B------:R-:W-:Y:S01]  /*4eb0*/  IMAD.U32 R20, RZ, RZ, UR8 ;  /* 0x00000008ff147e24 */ /* 0x000fe2000f8e00ff */
[----:B------:R-:W-:Y:S05]  /*4ec0*/  UMOV UR28, UR36 ;  /* 0x00000024001c7c82 */ /* 0x000fea0008000000 */
[----:B-1----:R-:W1:Y:S01]  /*4ed0*/  @!P1 LDC R3, c[0x0][0xb0c] ;  /* 0x0002c300ff039b82 */ /* 0x002e620000000800 */
[----:B------:R-:W-:Y:S01]  /*4ee0*/  IMAD.U32 R21, RZ, RZ, UR7 ;  /* 0x00000007ff157e24 */ /* 0x000fe2000f8e00ff */
[----:B------:R-:W-:Y:S01]  /*4ef0*/  @!UP0 UIADD3 UR10, UPT, UPT, UR42, 0x60, URZ ;  /* 0x000000602a0a8890 */ /* 0x000fe2000fffe0ff */
[----:B------:R-:W-:Y:S01]  /*4f00*/  @!P4 R2UR UR16, R20 ;  /* 0x000000001410c2ca */ /* 0x000fe200000e0000 */
[----:B------:R-:W-:Y:S01]  /*4f10*/  @!UP0 UIADD3 UR8, UPT, UPT, UR4, 0x2a00, URZ ;  /* 0x00002a0004088890 */ /* 0x000fe2000fffe0ff */
[----:B------:R-:W-:Y:S01]  /*4f20*/  @!P4 IMAD.MOV.U32 R20, RZ, RZ, 0x1000 ;  /* 0x00001000ff14c424 */ /* 0x000fe200078e00ff */
[----:B------:R-:W-:Y:S01]  /*4f30*/  @!P4 R2UR UR17, R21 ;  /* 0x000000001511c2ca */ /* 0x000fe200000e0000 */
[----:B------:R-:W-:Y:S01]  /*4f40*/  VOTEU.ALL UP0, P4 ;  /* 0x0000000000ff7886 */ /* 0x000fe20002000000 */
[----:B------:R-:W-:Y:S01]  /*4f50*/  UMOV UR9, UR25 ;  /* 0x0000001900097c82 */ /* 0x000fe20008000000 */
[----:B------:R-:W-:Y:S01]  /*4f60*/  UMOV UR11, UR43 ;  /* 0x0000002b000b7c82 */ /* 0x000fe20008000000 */
[----:B------:R-:W-:Y:S01]  /*4f70*/  UMOV UR12, UR36 ;  /* 0x00000024000c7c82 */ /* 0x000fe20008000000 */
[----:B------:R-:W-:Y:S08]  /*4f80*/  UPRMT UR7, UR37, 0x654, UR25 ;  /* 0x0000065425077896 */ /* 0x000ff00008000019 */
[----:B------:R1:W-:Y:S02]  /*4f90*/  @!UP1 UTMALDG.3D [UR24], [UR16], desc[UR14] ;  /* 0x00000e18100095b4 */ /* 0x0003e40008011000 */
[----:B-1----:R-:W-:Y:S01]  /*4fa0*/  @!P1 ISETP.NE.AND P2, PT, R3, 0x1, PT ;  /* 0x000000010300980c */ /* 0x002fe20003f45270 */
[C---:B--2---:R-:W-:Y:S01]  /*4fb0*/  @!P1 IMAD.HI.U32 R14, R13.reuse, R14, RZ ;  /* 0x0000000e0d0e9227 */ /* 0x044fe200078e00ff */
[----:B---3--:R-:W-:Y:S01]  /*4fc0*/  @!P1 ISETP.NE.AND P0, PT, R10, 0x1, PT ;  /* 0x000000010a00980c */ /* 0x008fe20003f05270 */
[----:B------:R1:W-:Y:S01]  /*4fd0*/  @!UP0 UTMALDG.3D [UR8], [UR16], desc[UR14] ;  /* 0x00000e08100085b4 */ /* 0x0003e20008011000 */
[----:B------:R1:W-:Y:S01]  /*4fe0*/  @!P4 SYNCS.ARRIVE.TRANS64.RED.A0TR RZ, [UR4+0x40], R20 ;  /* 0x00004014ffffc9a7 */ /* 0x0003e20008300404 */
[C---:B------:R-:W-:Y:S01]  /*4ff0*/  @!P1 IMAD.HI.U32 R11, R8.reuse, R11, RZ ;  /* 0x0000000b080b9227 */ /* 0x040fe200078e00ff */
[----:B------:R-:W-:Y:S04]  /*5000*/  @!P1 SHF.R.U32.HI R14, RZ, R15, R14 ;  /* 0x0000000fff0e9219 */ /* 0x000fe8000001160e */
[----:B----4-:R-:W-:Y:S02]  /*5010*/  @!P1 SHF.R.U32.HI R9, RZ, R0, R11 ;  /* 0x00000000ff099219 */ /* 0x010fe4000001160b */
[----:B------:R-:W-:Y:S02]  /*5020*/  @!P1 SEL R14, R13, R14, !P2 ;  /* 0x0000000e0d0e9207 */ /* 0x000fe40005000000 */
[----:B------:R-:W-:Y:S05]  /*5030*/  @!P1 SEL R9, R8, R9, !P0 ;  /* 0x0000000908099207 */ /* 0x000fea0004000000 */
[----:B------:R-:W-:Y:S01]  /*5040*/  @!P1 IMAD.IADD R0, R9, 0x1, -R14 ;  /* 0x0000000109009824 */ /* 0x000fe200078e0a0e */
[----:B------:R-:W-:Y:S01]  /*5050*/  SYNCS.ARRIVE.TRANS64.RED.A1T0 RZ, [UR7], RZ ;  /* 0x000000ffffff79a7 */ /* 0x000fe20008100407 */
[----:B------:R-:W-:Y:S02]  /*5060*/  @!P1 IMAD.IADD R9, R14, 0x1, -R9 ;  /* 0x000000010e099824 */ /* 0x000fe400078e0a09 */
[----:B------:R-:W-:Y:S02]  /*5070*/  @!P1 IMAD R13, R0, R3, R13 ;  /* 0x00000003000d9224 */ /* 0x000fe400078e020d */
[----:B------:R-:W-:Y:S01]  /*5080*/  @!P1 IMAD R8, R9, R10, R8 ;  /* 0x0000000a09089224 */ /* 0x000fe200078e0208 */
[----:B------:R-:W2:Y:S02]  /*5090*/  SYNCS.PHASECHK.TRANS64.TRYWAIT P5, [UR4+0x68], R12 ;  /* 0x0000680cff0075a7 */ /* 0x000ea400080a1104 */
[----:B-12---:R-:W-:Y:S05]  /*50a0*/  @!P5 BRA `(.L_x_94) ;  /* 0x000000400058d947 */ /* 0x006fea0003800000 */
.L_x_185:
[----:B-1----:R-:W-:Y:S01]  /*50b0*/  @!P4 IADD3 R3, P0, PT, R38, 0x580, RZ ;  /* 0x000005802603c810 */ /* 0x002fe20007f1e0ff */
[----:B------:R-:W-:Y:S01]  /*50c0*/  VOTEU.ALL UP0, P4 ;  /* 0x0000000000ff7886 */ /* 0x000fe20002000000 */
[----:B------:R-:W-:Y:S01]  /*50d0*/  VOTEU.ALL UP1, P4 ;  /* 0x0000000000ff7886 */ /* 0x000fe20002020000 */
[----:B------:R-:W-:Y:S01]  /*50e0*/  UMOV UR14, 0x0 ;  /* 0x00000000000e7882 */ /* 0x000fe20000000000 */
[----:B------:R-:W-:Y:S01]  /*50f0*/  @!P4 R2UR UR8, R3 ;  /* 0x000000000308c2ca */ /* 0x000fe200000e0000 */
[----:B------:R-:W-:Y:S01]  /*5100*/  @!P4 IMAD.X R0, RZ, RZ, R39, P0 ;  /* 0x000000ffff00c224 */ /* 0x000fe200000e0627 */
[----:B------:R-:W-:Y:S01]  /*5110*/  @!UP0 UIADD3 UR17, UPT, UPT, UR4, 0x48, URZ ;  /* 0x0000004804118890 */ /* 0x000fe2000fffe0ff */
[----:B------:R-:W-:Y:S01]  /*5120*/  ISETP.NE.AND P0, PT, R36, 0x2, PT ;  /* 0x000000022400780c */ /* 0x000fe20003f05270 */
[----:B------:R-:W-:Y:S01]  /*5130*/  @!UP0 UIADD3 UR18, UPT, UPT, UR42, 0x30, URZ ;  /* 0x000000302a128890 */ /* 0x000fe2000fffe0ff */
[----:B------:R-:W-:Y:S01]  /*5140*/  LOP3.LUT R37, R37, 0x1, RZ, 0x3c, !PT ;  /* 0x0000000125257812 */ /* 0x000fe200078e3cff */
[----:B------:R-:W-:Y:S01]  /*5150*/  @!UP0 UIADD3 UR16, UPT, UPT, UR4, 0x3200, URZ ;  /* 0x0000320004108890 */ /* 0x000fe2000fffe0ff */
[----:B------:R-:W-:Y:S01]  /*5160*/  @!P4 R2UR UR7, R0 ;  /* 0x000000000007c2ca */ /* 0x000fe200000e0000 */
[----:B------:R-:W-:Y:S01]  /*5170*/  UMOV UR15, 0x10000000 ;  /* 0x10000000000f7882 */ /* 0x000fe20000000000 */
[----:B------:R-:W-:Y:S01]  /*5180*/  UMOV UR19, UR43 ;  /* 0x0000002b00137c82 */ /* 0x000fe20008000000 */
[----:B------:R-:W-:Y:S01]  /*5190*/  UMOV UR20, UR36 ;  /* 0x0000002400147c82 */ /* 0x000fe20008000000 */
[----:B------:R-:W-:Y:S01]  /*51a0*/  @!UP0 UIADD3 UR10, UPT, UPT, UR42, 0x70, URZ ;  /* 0x000000702a0a8890 */ /* 0x000fe2000fffe0ff */
[----:B------:R-:W-:Y:S01]  /*51b0*/  SEL R3, RZ, 0x1, P0 ;  /* 0x00000001ff037807 */ /* 0x000fe20000000000 */
[----:B------:R-:W-:Y:S01]  /*51c0*/  IMAD.U32 R10, RZ, RZ, UR8 ;  /* 0x00000008ff0a7e24 */ /* 0x000fe2000f8e00ff */
[----:B------:R-:W-:Y:S01]  /*51d0*/  @!UP0 UIADD3 UR8, UPT, UPT, UR4, 0x3a00, URZ ;  /* 0x00003a0004088890 */ /* 0x000fe2000fffe0ff */
[----:B------:R-:W-:Y:S01]  /*51e0*/  IMAD.IADD R20, R8, 0x1, R62 ;  /* 0x0000000108147824 */ /* 0x000fe200078e023e */
[----:B------:R-:W-:Y:S01]  /*51f0*/  VOTEU.ALL UP0, P4 ;  /* 0x0000000000ff7886 */ /* 0x000fe20002000000 */
[----:B------:R-:W-:Y:S01]  /*5200*/  UMOV UR11, UR43 ;  /* 0x0000002b000b7c82 */ /* 0x000fe20008000000 */
[----:B------:R-:W-:Y:S01]  /*5210*/  @!P4 R2UR UR22, R10 ;  /* 0x000000000a16c2ca */ /* 0x000fe200000e0000 */
[----:B------:R-:W-:Y:S01]  /*5220*/  UMOV UR12, UR36 ;  /* 0x00000024000c7c82 */ /* 0x000fe20008000000 */
[----:B------:R-:W-:Y:S01]  /*5230*/  IMAD.U32 R11, RZ, RZ, UR7 ;  /* 0x00000007ff0b7e24 */ /* 0x000fe2000f8e00ff */
[----:B------:R-:W-:Y:S01]  /*5240*/  UMOV UR9, UR17 ;  /* 0x0000001100097c82 */ /* 0x000fe20008000000 */
[----:B------:R-:W-:Y:S01]  /*5250*/  @P3 R2UR UR36, R33 ;  /* 0x00000000212432ca */ /* 0x000fe200000e0000 */
[----:B------:R-:W-:Y:S01]  /*5260*/  IMAD.IADD R21, R13, 0x1, R64 ;  /* 0x000000010d157824 */ /* 0x000fe200078e0240 */
[----:B------:R-:W-:Y:S02]  /*5270*/  LOP3.LUT R34, R34, R3, RZ, 0x3c, !PT ;  /* 0x0000000322227212 */ /* 0x000fe400078e3cff */
[----:B------:R-:W-:Y:S02]  /*5280*/  @!P4 R2UR UR23, R11 ;  /* 0x000000000b17c2ca */ /* 0x000fe400000e0000 */
[----:B------:R-:W-:Y:S11]  /*5290*/  SEL R36, R36, RZ, P0 ;  /* 0x000000ff24247207 */ /* 0x000ff60000000000 */
[----:B------:R2:W-:Y:S01]  /*52a0*/  @!UP1 UTMALDG.3D [UR16], [UR22], desc[UR14] ;  /* 0x00000e10160095b4 */ /* 0x0005e20008011000 */
[----:B------:R2:W-:Y:S01]  /*52b0*/  @!UP0 UTMALDG.3D [UR8], [UR22], desc[UR14] ;  /* 0x00000e08160085b4 */ /* 0x0005e20008011000 */
[----:B------:R2:W-:Y:S01]  /*52c0*/  @!P4 SYNCS.ARRIVE.TRANS64.RED.A0TR RZ, [UR4+0x48], R27 ;  /* 0x0000481bffffc9a7 */ /* 0x0005e20008300404 */
[----:B------:R-:W-:Y:S01]  /*52d0*/  UPLOP3.LUT UP0, UPT, UPT, UPT, UPT, 0x80, 0x8 ;  /* 0x000000000008789c */ /* 0x000fe20003f0f070 */
[----:B------:R-:W-:Y:S01]  /*52e0*/  SYNCS.ARRIVE.TRANS64.RED.A1T0 RZ, [UR5], RZ ;  /* 0x000000ffffff79a7 */ /* 0x000fe20008100405 */
[----:B------:R-:W-:Y:S09]  /*52f0*/  @P3 BRA `(.L_x_95) ;  /* 0xfffffff0002c3947 */ /* 0x000ff2000383ffff */
[----:B------:R-:W-:-:S04]  /*5300*/  SHF.L.U32 R3, R37, 0x1f, RZ ;  /* 0x0000001f25037819 */ /* 0x000fc800000006ff */
[----:B------:R-:W1:Y:S02]  /*5310*/  SYNCS.PHASECHK.TRANS64.TRYWAIT P0, [UR4+0x50], R3 ;  /* 0x00005003ff0075a7 */ /* 0x000e640008001104 */
[----:B-1----:R-:W-:Y:S05]  /*5320*/  @!P0 BRA `(.L_x_96) ;  /* 0x0000003c00d08947 */ /* 0x002fea0003800000 */
.L_x_187:
[----:B------:R-:W3:Y:S02]  /*5330*/  SYNCS.PHASECHK.TRANS64.TRYWAIT P0, [UR4+0x58], R3 ;  /* 0x00005803ff0075a7 */ /* 0x000ee40008001104 */
[----:B---3--:R-:W-:Y:S05]  /*5340*/  @!P0 BRA `(.L_x_97) ;  /* 0x0000003c00e08947 */ /* 0x008fea0003800000 */
.L_x_189:
[----:B------:R-:W3:Y:S02]  /*5350*/  SYNCS.PHASECHK.TRANS64.TRYWAIT P0, [UR4+0x60], R3 ;  /* 0x00006003ff0075a7 */ /* 0x000ee40008001104 */
[----:B---3--:R-:W-:Y:S05]  /*5360*/  @!P0 BRA `(.L_x_98) ;  /* 0x0000003c00f08947 */ /* 0x008fea0003800000 */
.L_x_191:
[----:B-1----:R-:W-:-:S07]  /*5370*/  MOV R0, UR4 ;  /* 0x0000000400007c02 */ /* 0x002fce0008000f00 */
.L_x_99:
[----:B-1----:R-:W-:-:S04]  /*5380*/  SHF.L.U32 R3, R37, 0x1f, RZ ;  /* 0x0000001f25037819 */ /* 0x002fc800000006ff */
[----:B------:R1:W3:Y:S03]  /*5390*/  SYNCS.PHASECHK.TRANS64.TRYWAIT P0, [R0+URZ+0x68], R3 ;  /* 0x00006803000075a7 */ /* 0x0002e600080011ff */
[----:B---3--:R-:W-:Y:S05]  /*53a0*/  @!P0 NANOSLEEP.SYNCS 0x989680 ;  /* 0x009896800000895d */ /* 0x008fea0003900000 */
[----:B------:R-:W3:Y:S02]  /*53b0*/  @!P0 SYNCS.PHASECHK.TRANS64 P0, [R0+URZ+0x68], R3 ;  /* 0x00006803000085a7 */ /* 0x000ee400080010ff */
[----:B--23--:R-:W-:Y:S05]  /*53c0*/  @P0 EXIT ;  /* 0x000000000000094d */ /* 0x00cfea0003800000 */
[----:B------:R-:W-:Y:S05]  /*53d0*/  BRA `(.L_x_99) ;  /* 0xfffffffc00e87947 */ /* 0x000fea000383ffff */
.L_x_84:
[----:B------:R-:W-:-:S06]  /*53e0*/  UISETP.GE.AND UP0, UPT, UR10, 0x4, UPT ;  /* 0x000000040a00788c */ /* 0x000fcc000bf06270 */
[----:B------:R-:W-:-:S13]  /*53f0*/  PLOP3.LUT P0, PT, PT, PT, UP0, 0x80, 0x8 ;  /* 0x000000000008781c */ /* 0x000fda0003f0f008 */
[----:B------:R-:W-:Y:S05]  /*5400*/  @!P0 EXIT ;  /* 0x000000000000894d */ /* 0x000fea0003800000 */
[----:B------:R-:W-:Y:S01]  /*5410*/  BAR.SYNC.DEFER_BLOCKING 0x6, 0xa0 ;  /* 0x0182800000007b1d */ /* 0x000fe20000010000 */
[----:B------:R-:W-:Y:S02]  /*5420*/  IMAD.SHL.U32 R4, R70, 0x200000, RZ ;  /* 0x0020000046047824 */ /* 0x000fe400078e00ff */
[----:B------:R-:W-:Y:S02]  /*5430*/  HFMA2 R75, -RZ, RZ, 0, 5.9604644775390625e-08 ;  /* 0x00000001ff4b7431 */ /* 0x000fe400000001ff */
[C---:B------:R-:W-:Y:S01]  /*5440*/  IMAD.SHL.U32 R69, R76.reuse, 0x10, RZ ;  /* 0x000000104c457824 */ /* 0x040fe200078e00ff */
[----:B------:R-:W-:Y:S01]  /*5450*/  MOV R73, RZ ;  /* 0x000000ff00497202 */ /* 0x000fe20000000f00 */
[----:B------:R-:W-:Y:S01]  /*5460*/  IMAD.U32 R33, R76, 0x10000, RZ ;  /* 0x000100004c217824 */ /* 0x000fe200078e00ff */
[----:B------:R-:W-:Y:S01]  /*5470*/  UMOV UR44, 0x400 ;  /* 0x00000400002c7882 */ /* 0x000fe20000000000 */
[----:B------:R-:W1:Y:S01]  /*5480*/  LDC R67, c[0x0][0x370] ;  /* 0x0000dc00ff437b82 */ /* 0x000e620000000800 */
[----:B------:R-:W-:Y:S01]  /*5490*/  ULEA UR44, UR37, UR44, 0x18 ;  /* 0x0000002c252c7291 */ /* 0x000fe2000f8ec0ff */
[----:B------:R-:W-:Y:S01]  /*54a0*/  LOP3.LUT R4, R4, 0x200000, RZ, 0xc0, !PT ;  /* 0x0020000004047812 */ /* 0x000fe200078ec0ff */
[----:B------:R-:W-:Y:S01]  /*54b0*/  IMAD.SHL.U32 R68, R76, 0x2, RZ ;  /* 0x000000024c447824 */ /* 0x000fe200078e00ff */
[C---:B------:R-:W-:Y:S01]  /*54c0*/  LOP3.LUT R5, R69.reuse, 0x40, RZ, 0xc0, !PT ;  /* 0x0000004045057812 */ /* 0x040fe200078ec0ff */
[----:B------:R-:W-:Y:S01]  /*54d0*/  IMAD.SHL.U32 R3, R70, 0x200, RZ ;  /* 0x0000020046037824 */ /* 0x000fe200078e00ff */
[----:B------:R-:W-:Y:S01]  /*54e0*/  LOP3.LUT R2, R69, 0x5b0, RZ, 0xc0, !PT ;  /* 0x000005b045027812 */ /* 0x000fe200078ec0ff */
[----:B------:R-:W-:Y:S01]  /*54f0*/  UIADD3 UR4, UPT, UPT, UR44, 0x200, URZ ;  /* 0x000002002c047890 */ /* 0x000fe2000fffe0ff */
[----:B------:R-:W2:Y:S01]  /*5500*/  LDC R28, c[0x0][0xb0c] ;  /* 0x0002c300ff1c7b82 */ /* 0x000ea20000000800 */
[----:B------:R-:W-:Y:S01]  /*5510*/  LOP3.LUT R33, R4, 0x400000, R33, 0xf8, !PT ;  /* 0x0040000004217812 */ /* 0x000fe200078ef821 */
[----:B------:R-:W-:Y:S01]  /*5520*/  IMAD.MOV.U32 R30, RZ, RZ, RZ ;  /* 0x000000ffff1e7224 */ /* 0x000fe200078e00ff */
[----:B------:R-:W-:Y:S01]  /*5530*/  LOP3.LUT R68, R5, 0x8, R68, 0xf8, !PT ;  /* 0x0000000805447812 */ /* 0x000fe200078ef844 */
[----:B------:R-:W-:Y:S01]  /*5540*/  IMAD.MOV.U32 R74, RZ, RZ, RZ ;  /* 0x000000ffff4a7224 */ /* 0x000fe200078e00ff */
[----:B------:R-:W-:Y:S01]  /*5550*/  LOP3.LUT R3, R2, 0x200, R3, 0xf8, !PT ;  /* 0x0000020002037812 */ /* 0x000fe200078ef803 */
[----:B------:R-:W-:Y:S01]  /*5560*/  IMAD.MOV.U32 R80, RZ, RZ, RZ ;  /* 0x000000ffff507224 */ /* 0x000fe200078e00ff */
[----:B------:R-:W-:Y:S01]  /*5570*/  LOP3.LUT P0, RZ, R69, 0x40, RZ, 0xc0, !PT ;  /* 0x0000004045ff7812 */ /* 0x000fe2000780c0ff */
[----:B------:R-:W3:Y:S01]  /*5580*/  LDC R65, c[0x0][0xb20] ;  /* 0x0002c800ff417b82 */ /* 0x000ee20000000800 */
[----:B------:R-:W4:Y:S01]  /*5590*/  LDS R0, [UR44+0x130] ;  /* 0x0001302cff007984 */ /* 0x000f220008000800 */
[----:B------:R-:W-:Y:S01]  /*55a0*/  LOP3.LUT R68, R3, R68, RZ, 0xfc, !PT ;  /* 0x0000004403447212 */ /* 0x000fe200078efcff */
[----:B------:R-:W-:Y:S01]  /*55b0*/  IMAD.U32 R71, RZ, RZ, UR4 ;  /* 0x00000004ff477e24 */ /* 0x000fe2000f8e00ff */
[----:B------:R-:W-:Y:S01]  /*55c0*/  LOP3.LUT R76, R76, 0x60, RZ, 0xc0, !PT ;  /* 0x000000604c4c7812 */ /* 0x000fe200078ec0ff */
[----:B------:R-:W1:Y:S03]  /*55d0*/  LDCU.64 UR50, c[0x0][0x348] ;  /* 0x00006900ff3277ac */ /* 0x000e660008000a00 */
[----:B------:R-:W1:Y:S01]  /*55e0*/  LDC R27, c[0x0][0xb30] ;  /* 0x0002cc00ff1b7b82 */ /* 0x000e620000000800 */
[----:B------:R-:W1:Y:S01]  /*55f0*/  LDCU.64 UR38, c[0x0][0x888] ;  /* 0x00011100ff2677ac */ /* 0x000e620008000a00 */
[----:B------:R-:W-:Y:S01]  /*5600*/  UMOV UR45, URZ ;  /* 0x000000ff002d7c82 */ /* 0x000fe20008000000 */
[----:B------:R-:W-:-:S05]  /*5610*/  UMOV UR48, URZ ;  /* 0x000000ff00307c82 */ /* 0x000fca0008000000 */
[----:B------:R-:W1:Y:S08]  /*5620*/  LDC.64 R56, c[0x0][0x888] ;  /* 0x00022200ff387b82 */ /* 0x000e700000000a00 */
[----:B------:R-:W1:Y:S08]  /*5630*/  LDC.64 R60, c[0x0][0xb10] ;  /* 0x0002c400ff3c7b82 */ /* 0x000e700000000a00 */
[----:B------:R-:W1:Y:S08]  /*5640*/  LDC.64 R24, c[0x0][0xb18] ;  /* 0x0002c600ff187b82 */ /* 0x000e700000000a00 */
[----:B------:R-:W1:Y:S01]  /*5650*/  LDC.64 R22, c[0x0][0xb28] ;  /* 0x0002ca00ff167b82 */ /* 0x000e620000000a00 */
[----:B----4-:R-:W-:Y:S01]  /*5660*/  IMAD.IADD R33, R0, 0x1, R33 ;  /* 0x0000000100217824 */ /* 0x010fe200078e0221 */
[----:B------:R-:W-:-:S06]  /*5670*/  P2R R0, PR, RZ, 0x1 ;  /* 0x00000001ff007803 */ /* 0x000fcc0000000000 */
[----:B------:R-:W4:Y:S08]  /*5680*/  LDC.64 R58, c[0x0][0x890] ;  /* 0x00022400ff3a7b82 */ /* 0x000f300000000a00 */
[----:B------:R-:W1:Y:S08]  /*5690*/  LDC.64 R54, c[0x0][0x8b0] ;  /* 0x00022c00ff367b82 */ /* 0x000e700000000a00 */
[----:B------:R-:W1:Y:S08]  /*56a0*/  LDC.64 R52, c[0x0][0x8a8] ;  /* 0x00022a00ff347b82 */ /* 0x000e700000000a00 */
[----:B--23--:R-:W1:Y:S02]  /*56b0*/  LDC R66, c[0x0][0x374] ;  /* 0x0000dd00ff427b82 */ /* 0x00ce640000000800 */
.L_x_143:
[C---:B------:R-:W-:Y:S02]  /*56c0*/  LEA R0, R80.reuse, UR44, 0x3 ;  /* 0x0000002c50007c11 */ /* 0x040fe4000f8e18ff */
[----:B------:R-:W-:Y:S02]  /*56d0*/  SHF.L.U32 R3, R73, 0x1f, RZ ;  /* 0x0000001f49037819 */ /* 0x000fe400000006ff */
[----:B------:R-:W-:Y:S02]  /*56e0*/  LEA R16, R80, UR44, 0x4 ;  /* 0x0000002c50107c11 */ /* 0x000fe4000f8e20ff */
[----:B--2---:R-:W2:Y:S02]  /*56f0*/  SYNCS.PHASECHK.TRANS64.TRYWAIT P0, [R0+URZ+0x80], R3 ;  /* 0x00008003000075a7 */ /* 0x004ea400080011ff */
[----:B--2---:R-:W-:Y:S05]  /*5700*/  @!P0 BRA `(.L_x_100) ;  /* 0x0000003c00208947 */ /* 0x004fea0003800000 */
.L_x_192:
[----:B------:R-:W3:Y:S01]  /*5710*/  LDC.64 R12, c[0x0][0xb10] ;  /* 0x0002c400ff0c7b82 */ /* 0x000ee20000000a00 */
[----:B------:R-:W4:Y:S01]  /*5720*/  LDS.128 R16, [R16+0x110] ;  /* 0x0001100010107984 */ /* 0x000f220000000c00 */
[----:B-1----:R-:W-:Y:S01]  /*5730*/  ISETP.NE.AND P1, PT, R27, 0x1, PT ;  /* 0x000000011b00780c */ /* 0x002fe20003f25270 */
[----:B--2---:R-:W-:Y:S01]  /*5740*/  VIADD R0, R0, 0x90 ;  /* 0x0000009000007836 */ /* 0x004fe20000000000 */
[----:B------:R-:W-:Y:S04]  /*5750*/  ISETP.GE.AND P0, PT, R26, 0x1, PT ;  /* 0x000000011a00780c */ /* 0x000fe80003f06270 */
[----:B------:R-:W1:Y:S01]  /*5760*/  LDC.64 R10, c[0x0][0xb18] ;  /* 0x0002c600ff0a7b82 */ /* 0x000e620000000a00 */
[----:B------:R-:W-:Y:S01]  /*5770*/  PRMT R0, RZ, 0x654, R0 ;  /* 0x00000654ff007816 */ /* 0x000fe20000000000 */
[----:B------:R-:W-:Y:S01]  /*5780*/  @!PT LDS RZ, [RZ] ;  /* 0x00000000fffff984 */ /* 0x000fe20000000800 */
[----:B------:R-:W-:Y:S01]  /*5790*/  @!PT LDS RZ, [RZ] ;  /* 0x00000000fffff984 */ /* 0x000fe20000000800 */
[----:B------:R-:W-:Y:S01]  /*57a0*/  @!PT LDS RZ, [RZ] ;  /* 0x00000000fffff984 */ /* 0x000fe20000000800 */
[----:B------:R-:W-:Y:S01]  /*57b0*/  @!PT LDS RZ, [RZ] ;  /* 0x00000000fffff984 */ /* 0x000fe20000000800 */
[----:B------:R2:W-:Y:S06]  /*57c0*/  MEMBAR.ALL.CTA ;  /* 0x0000000000007992 */ /* 0x0005ec0000008000 */
[----:B--2---:R-:W2:Y:S01]  /*57d0*/  FENCE.VIEW.ASYNC.S ;  /* 0x00000000000073c6 */ /* 0x004ea20000000000 */
[----:B------:R-:W1:Y:S08]  /*57e0*/  @!P1 LDC R14, c[0x0][0xb20] ;  /* 0x0002c800ff0e9b82 */ /* 0x000e700000000800 */
[----:B------:R-:W1:Y:S01]  /*57f0*/  @!P1 LDC R9, c[0x0][0xb0c] ;  /* 0x0002c300ff099b82 */ /* 0x000e620000000800 */
[----:B--2---:R2:W-:Y:S01]  /*5800*/  SYNCS.ARRIVE.TRANS64.RED.A1T0 RZ, [R0+URZ], RZ ;  /* 0x000000ff00ff79a7 */ /* 0x0045e200081004ff */
[----:B----4-:R-:W-:Y:S04]  /*5810*/  LOP3.LUT P4, RZ, R18, 0x1, RZ, 0xc0, !PT ;  /* 0x0000000112ff7812 */ /* 0x010fe8000788c0ff */
[----:B------:R-:W-:Y:S09]  /*5820*/  P2R R77, PR, RZ, 0x10 ;  /* 0x00000010ff4d7803 */ /* 0x000ff20000000000 */
[----:B------:R-:W-:Y:S02]  /*5830*/  @P4 MOV R31, R16 ;  /* 0x00000010001f4202 */ /* 0x000fe40000000f00 */
[----:B------:R-:W-:Y:S01]  /*5840*/  @P4 LOP3.LUT R29, R17, 0xffff, RZ, 0xc0, !PT ;  /* 0x0000ffff111d4812 */ /* 0x000fe200078ec0ff */
[----:B--23--:R-:W-:Y:S06]  /*5850*/  @!P0 BRA `(.L_x_101) ;  /* 0x0000000000a48947 */ /* 0x00cfec0003800000 */
[----:B------:R-:W-:Y:S01]  /*5860*/  IMAD.HI.U32 R36, R66, R25, RZ ;  /* 0x0000001942247227 */ /* 0x000fe200078e00ff */
[----:B------:R-:W-:Y:S02]  /*5870*/  ISETP.NE.AND P0, PT, R24, 0x1, PT ;  /* 0x000000011800780c */ /* 0x000fe40003f05270 */
[----:B------:R-:W-:Y:S01]  /*5880*/  ISETP.NE.AND P2, PT, R26, 0x1, PT ;  /* 0x000000011a00780c */ /* 0x000fe20003f45270 */
[-C--:B------:R-:W-:Y:S01]  /*5890*/  IMAD.HI.U32 R34, R67, R60.reuse, RZ ;  /* 0x0000003c43227227 */ /* 0x080fe200078e00ff */
[----:B------:R-:W-:Y:S02]  /*58a0*/  SHF.R.U32.HI R37, RZ, R65, R36 ;  /* 0x00000041ff257219 */ /* 0x000fe40000011624 */
[----:B------:R-:W-:Y:S01]  /*58b0*/  ISETP.NE.AND P3, PT, R28, 0x1, PT ;  /* 0x000000011c00780c */ /* 0x000fe20003f65270 */
[----:B------:R-:W-:Y:S01]  /*58c0*/  IMAD.HI.U32 R40, R29, R25, RZ ;  /* 0x000000191d287227 */ /* 0x000fe200078e00ff */
[----:B------:R-:W-:Y:S02]  /*58d0*/  SHF.R.U32.HI R34, RZ, R61, R34 ;  /* 0x0000003dff227219 */ /* 0x000fe40000011622 */
[----:B------:R-:W-:Y:S01]  /*58e0*/  SEL R3, R66, R37, !P0 ;  /* 0x0000002542037207 */ /* 0x000fe20004000000 */
[----:B------:R-:W-:Y:S01]  /*58f0*/  IMAD.HI.U32 R38, R31, R60, RZ ;  /* 0x0000003c1f267227 */ /* 0x000fe200078e00ff */
[----:B------:R-:W-:Y:S03]  /*5900*/  SEL R7, R67, R34, !P3 ;  /* 0x0000002243077207 */ /* 0x000fe60005800000 */
[-C--:B------:R-:W-:Y:S01]  /*5910*/  IMAD.HI.U32 R34, R3, R22.reuse, RZ ;  /* 0x0000001603227227 */ /* 0x080fe200078e00ff */
[----:B------:R-:W-:Y:S03]  /*5920*/  SHF.R.U32.HI R38, RZ, R61, R38 ;  /* 0x0000003dff267219 */ /* 0x000fe60000011626 */
[----:B------:R-:W-:Y:S01]  /*5930*/  IMAD.HI.U32 R36, R7, R22, RZ ;  /* 0x0000001607247227 */ /* 0x000fe200078e00ff */
[----:B------:R-:W-:Y:S02]  /*5940*/  @P2 SHF.R.U32.HI R3, RZ, R23, R34 ;  /* 0x00000017ff032219 */ /* 0x000fe40000011622 */
[----:B------:R-:W-:Y:S02]  /*5950*/  SHF.R.U32.HI R34, RZ, R65, R40 ;  /* 0x00000041ff227219 */ /* 0x000fe40000011628 */
[----:B------:R-:W-:Y:S01]  /*5960*/  @P2 SHF.R.U32.HI R7, RZ, R23, R36 ;  /* 0x00000017ff072219 */ /* 0x000fe20000011624 */
[C---:B------:R-:W-:Y:S01]  /*5970*/  IMAD R2, R26.reuse, R3, RZ ;  /* 0x000000031a027224 */ /* 0x040fe200078e02ff */
[----:B------:R-:W-:Y:S02]  /*5980*/  SEL R5, R29, R34, !P0 ;  /* 0x000000221d057207 */ /* 0x000fe40004000000 */
[----:B------:R-:W-:Y:S01]  /*5990*/  SEL R3, R31, R38, !P3 ;  /* 0x000000261f037207 */ /* 0x000fe20005800000 */
[----:B------:R-:W-:Y:S01]  /*59a0*/  IMAD R4, R26, R7, RZ ;  /* 0x000000071a047224 */ /* 0x000fe200078e02ff */
[C---:B------:R-:W-:Y:S01]  /*59b0*/  ISETP.GE.AND P0, PT, R5.reuse, R2, PT ;  /* 0x000000020500720c */ /* 0x040fe20003f06270 */
[----:B------:R-:W-:Y:S03]  /*59c0*/  IMAD.HI.U32 R6, R5, R22, RZ ;  /* 0x0000001605067227 */ /* 0x000fe600078e00ff */
[----:B------:R-:W-:Y:S01]  /*59d0*/  ISETP.GE.OR P0, PT, R3, R4, P0 ;  /* 0x000000040300720c */ /* 0x000fe20000706670 */
[----:B------:R-:W-:Y:S01]  /*59e0*/  IMAD.MOV R4, RZ, RZ, -R3 ;  /* 0x000000ffff047224 */ /* 0x000fe200078e0a03 */
[-C--:B------:R-:W-:Y:S03]  /*59f0*/  SHF.R.U32.HI R6, RZ, R23.reuse, R6 ;  /* 0x00000017ff067219 */ /* 0x080fe60000011606 */
[----:B------:R-:W-:Y:S01]  /*5a00*/  IMAD R31, R28, R4, R31 ;  /* 0x000000041c1f7224 */ /* 0x000fe200078e021f */
[----:B------:R-:W-:Y:S05]  /*5a10*/  SEL R15, R5, R6, !P2 ;  /* 0x00000006050f7207 */ /* 0x000fea0005000000 */
[----:B------:R-:W-:Y:S02]  /*5a20*/  IMAD.MOV R6, RZ, RZ, -R15 ;  /* 0x000000ffff067224 */ /* 0x000fe400078e0a0f */
[C---:B------:R-:W-:Y:S04]  /*5a30*/  @!P0 IMAD.HI.U32 R2, R3.reuse, R22, RZ ;  /* 0x0000001603028227 */ /* 0x040fe800078e00ff */
[----:B------:R-:W-:Y:S01]  /*5a40*/  IMAD R6, R26, R6, R5 ;  /* 0x000000061a067224 */ /* 0x000fe200078e0205 */
[----:B------:R-:W-:Y:S04]  /*5a50*/  @!P0 SHF.R.U32.HI R2, RZ, R23, R2 ;  /* 0x00000017ff028219 */ /* 0x000fe80000011602 */
[----:B------:R-:W-:Y:S02]  /*5a60*/  @!P0 SEL R0, R3, R2, !P2 ;  /* 0x0000000203008207 */ /* 0x000fe40005000000 */
[----:B------:R-:W-:Y:S02]  /*5a70*/  IADD3 R2, PT, PT, -R5, RZ, RZ ;  /* 0x000000ff05027210 */ /* 0x000fe40007ffe1ff */
[----:B------:R-:W-:Y:S01]  /*5a80*/  @!P0 IADD3 R8, PT, PT, R15, -R0, RZ ;  /* 0x800000000f088210 */ /* 0x000fe20007ffe0ff */
[----:B------:R-:W-:Y:S02]  /*5a90*/  @!P0 IMAD R0, R7, R6, R0 ;  /* 0x0000000607008224 */ /* 0x000fe400078e0200 */
[----:B------:R-:W-:Y:S02]  /*5aa0*/  IMAD R29, R24, R2, R29 ;  /* 0x00000002181d7224 */ /* 0x000fe400078e021d */
[----:B------:R-:W-:Y:S02]  /*5ab0*/  @!P0 IMAD R5, R8, R26, R3 ;  /* 0x0000001a08058224 */ /* 0x000fe400078e0203 */
[----:B------:R-:W-:Y:S04]  /*5ac0*/  @!P0 IMAD.MOV.U32 R3, RZ, RZ, R0 ;  /* 0x000000ffff038224 */ /* 0x000fe800078e0000 */
[----:B------:R-:W-:Y:S02]  /*5ad0*/  IMAD R31, R3, R28, R31 ;  /* 0x0000001c031f7224 */ /* 0x000fe400078e021f */
[----:B------:R-:W-:Y:S07]  /*5ae0*/  IMAD R29, R5, R24, R29 ;  /* 0x00000018051d7224 */ /* 0x000fee00078e021d */
.L_x_101:
[----:B-1----:R-:W-:Y:S01]  /*5af0*/  @!P1 ISETP.NE.AND P0, PT, R10, 0x1, PT ;  /* 0x000000010a00980c */ /* 0x002fe20003f05270 */
[----:B------:R-:W-:Y:S01]  /*5b00*/  @!P1 IMAD.HI.U32 R3, R29, R11, RZ ;  /* 0x0000000b1d039227 */ /* 0x000fe200078e00ff */
[----:B------:R-:W-:Y:S01]  /*5b10*/  R2UR UR42, R21 ;  /* 0x00000000152a72ca */ /* 0x000fe200000e0000 */
[----:B------:R-:W-:Y:S01]  /*5b20*/  BSSY.RECONVERGENT B6, `(.L_x_102) ;  /* 0x0000031000067945 */ /* 0x000fe20003800200 */
[----:B------:R-:W-:Y:S01]  /*5b30*/  R2UR UR41, R20 ;  /* 0x00000000142972ca */ /* 0x000fe200000e0000 */
[----:B------:R-:W-:Y:S01]  /*5b40*/  @!P1 IMAD.HI.U32 R0, R31, R12, RZ ;  /* 0x0000000c1f009227 */ /* 0x000fe200078e00ff */
[----:B------:R-:W-:Y:S02]  /*5b50*/  @!P1 SHF.R.U32.HI R2, RZ, R14, R3 ;  /* 0x0000000eff029219 */ /* 0x000fe40000011603 */
[----:B------:R-:W-:Y:S01]  /*5b60*/  @!P1 ISETP.NE.AND P2, PT, R9, 0x1, PT ;  /* 0x000000010900980c */ /* 0x000fe20003f45270 */
[----:B------:R-:W-:Y:S01]  /*5b70*/  VIADD R80, R80, 0x1 ;  /* 0x0000000150507836 */ /* 0x000fe20000000000 */
[----:B------:R-:W-:Y:S02]  /*5b80*/  @!P1 SEL R2, R29, R2, !P0 ;  /* 0x000000021d029207 */ /* 0x000fe40004000000 */
[----:B------:R-:W-:Y:S02]  /*5b90*/  @!P1 SHF.R.U32.HI R0, RZ, R13, R0 ;  /* 0x0000000dff009219 */ /* 0x000fe40000011600 */
[----:B------:R-:W-:Y:S01]  /*5ba0*/  LOP3.LUT P0, RZ, R71, 0x90, RZ, 0xc0, !PT ;  /* 0x0000009047ff7812 */ /* 0x000fe2000780c0ff */
[----:B------:R-:W-:Y:S01]  /*5bb0*/  USHF.L.U32 UR42, UR42, 0x6, URZ ;  /* 0x000000062a2a7899 */ /* 0x000fe200080006ff */
[----:B------:R-:W-:Y:S01]  /*5bc0*/  @!P1 SEL R3, R31, R0, !P2 ;  /* 0x000000001f039207 */ /* 0x000fe20005000000 */
[----:B------:R-:W-:Y:S01]  /*5bd0*/  USHF.L.U32 UR41, UR41, 0x7, URZ ;  /* 0x0000000729297899 */ /* 0x000fe200080006ff */
[----:B------:R-:W-:Y:S03]  /*5be0*/  @P4 SHF.R.U32.HI R72, RZ, 0x10, R17 ;  /* 0x00000010ff484819 */ /* 0x000fe60000011611 */
[----:B------:R-:W-:Y:S02]  /*5bf0*/  @!P1 IMAD.IADD R0, R2, 0x1, -R3 ;  /* 0x0000000102009824 */ /* 0x000fe400078e0a03 */
[----:B------:R-:W-:Y:S02]  /*5c00*/  @!P1 IMAD.IADD R2, R3, 0x1, -R2 ;  /* 0x0000000103029824 */ /* 0x000fe400078e0a02 */
[----:B------:R-:W-:Y:S02]  /*5c10*/  @!P1 IMAD R31, R0, R9, R31 ;  /* 0x00000009001f9224 */ /* 0x000fe400078e021f */
[----:B------:R-:W-:Y:S01]  /*5c20*/  @!P1 IMAD R29, R2, R10, R29 ;  /* 0x0000000a021d9224 */ /* 0x000fe200078e021d */
[----:B------:R-:W-:Y:S06]  /*5c30*/  @!P0 BRA `(.L_x_103) ;  /* 0x00000000007c8947 */ /* 0x000fec0003800000 */
[----:B------:R-:W1:Y:S01]  /*5c40*/  LDCU.64 UR8, c[0x4][0x80] ;  /* 0x01001000ff0877ac */ /* 0x000e620008000a00 */
[----:B------:R-:W-:Y:S01]  /*5c50*/  MOV R2, 0x0 ;  /* 0x0000000000027802 */ /* 0x000fe20000000f00 */
[----:B------:R-:W-:Y:S02]  /*5c60*/  HFMA2 R12, -RZ, RZ, 0, 5.9604644775390625e-08 ;  /* 0x00000001ff0c7431 */ /* 0x000fe400000001ff */
[----:B------:R-:W-:Y:S01]  /*5c70*/  IMAD.MOV.U32 R8, RZ, RZ, 0x70 ;  /* 0x00000070ff087424 */ /* 0x000fe200078e00ff */
[----:B------:R2:W3:Y:S01]  /*5c80*/  LDC.64 R14, c[0x4][R2] ;  /* 0x01000000020e7b82 */ /* 0x0004e20000000a00 */
[----:B------:R-:W4:Y:S01]  /*5c90*/  LDCU.64 UR6, c[0x4][0x88] ;  /* 0x01001100ff0677ac */ /* 0x000f220008000a00 */
[----:B------:R-:W-:Y:S01]  /*5ca0*/  IMAD.MOV.U32 R13, RZ, RZ, RZ ;  /* 0x000000ffff0d7224 */ /* 0x000fe200078e00ff */
[----:B------:R-:W2:Y:S01]  /*5cb0*/  LDCU.64 UR4, c[0x4][0x8] ;  /* 0x01000100ff0477ac */ /* 0x000ea20008000a00 */
[----:B-1----:R-:W-:Y:S01]  /*5cc0*/  MOV R5, UR9 ;  /* 0x0000000900057c02 */ /* 0x002fe20008000f00 */
[----:B------:R-:W-:Y:S01]  /*5cd0*/  IMAD.U32 R4, RZ, RZ, UR8 ;  /* 0x00000008ff047e24 */ /* 0x000fe2000f8e00ff */
[----:B----4-:R-:W-:Y:S01]  /*5ce0*/  MOV R7, UR7 ;  /* 0x0000000700077c02 */ /* 0x010fe20008000f00 */
[----:B------:R-:W-:Y:S01]  /*5cf0*/  IMAD.U32 R6, RZ, RZ, UR6 ;  /* 0x00000006ff067e24 */ /* 0x000fe2000f8e00ff */
[----:B--2---:R-:W-:Y:S01]  /*5d00*/  MOV R11, UR5 ;  /* 0x00000005000b7c02 */ /* 0x004fe20008000f00 */
[----:B------:R-:W-:Y:S02]  /*5d10*/  IMAD.U32 R10, RZ, RZ, UR4 ;  /* 0x00000004ff0a7e24 */ /* 0x000fe4000f8e00ff */
[----:B------:R-:W-:Y:S07]  /*5d20*/  LEPC R20, `(.L_x_104) ;  /* 0x000000001014794e */ /* 0x000fee0000000000 */
[----:B---3-5:R-:W-:Y:S05]  /*5d30*/  CALL.ABS.NOINC R14 ;  /* 0x000000000e007343 */ /* 0x028fea0003c00000 */
.L_x_104:
[----:B------:R-:W1:Y:S01]  /*5d40*/  LDCU.64 UR8, c[0x4][0x80] ;  /* 0x01001000ff0877ac */ /* 0x000e620008000a00 */
[----:B------:R-:W2:Y:S01]  /*5d50*/  LDC.64 R2, c[0x4][R2] ;  /* 0x0100000002027b82 */ /* 0x000ea20000000a00 */
[----:B------:R-:W-:Y:S02]  /*5d60*/  HFMA2 R12, -RZ, RZ, 0, 5.9604644775390625e-08 ;  /* 0x00000001ff0c7431 */ /* 0x000fe400000001ff */
[----:B------:R-:W-:Y:S02]  /*5d70*/  IMAD.MOV.U32 R8, RZ, RZ, 0x70 ;  /* 0x00000070ff087424 */ /* 0x000fe400078e00ff */
[----:B------:R-:W-:Y:S01]  /*5d80*/  IMAD.MOV.U32 R13, RZ, RZ, RZ ;  /* 0x000000ffff0d7224 */ /* 0x000fe200078e00ff */
[----:B------:R-:W3:Y:S01]  /*5d90*/  LDCU.64 UR6, c[0x4][0x88] ;  /* 0x01001100ff0677ac */ /* 0x000ee20008000a00 */
[----:B------:R-:W4:Y:S01]  /*5da0*/  LDCU.64 UR4, c[0x4][0x8] ;  /* 0x01000100ff0477ac */ /* 0x000f220008000a00 */
[----:B-1----:R-:W-:Y:S02]  /*5db0*/  MOV R4, UR8 ;  /* 0x0000000800047c02 */ /* 0x002fe40008000f00 */
[----:B------:R-:W-:Y:S02]  /*5dc0*/  MOV R5, UR9 ;  /* 0x0000000900057c02 */ /* 0x000fe40008000f00 */
[----:B---3--:R-:W-:Y:S01]  /*5dd0*/  MOV R7, UR7 ;  /* 0x0000000700077c02 */ /* 0x008fe20008000f00 */
[----:B------:R-:W-:Y:S01]  /*5de0*/  IMAD.U32 R6, RZ, RZ, UR6 ;  /* 0x00000006ff067e24 */ /* 0x000fe2000f8e00ff */
[----:B----4-:R-:W-:Y:S01]  /*5df0*/  MOV R11, UR5 ;  /* 0x00000005000b7c02 */ /* 0x010fe20008000f00 */
[----:B------:R-:W-:Y:S02]  /*5e00*/  IMAD.U32 R10, RZ, RZ, UR4 ;  /* 0x00000004ff0a7e24 */ /* 0x000fe4000f8e00ff */
[----:B------:R-:W-:Y:S07]  /*5e10*/  LEPC R20, `(.L_x_103) ;  /* 0x000000001014794e */ /* 0x000fee0000000000 */
[----:B--2---:R-:W-:Y:S05]  /*5e20*/  CALL.ABS.NOINC R2 ;  /* 0x0000000002007343 */ /* 0x004fea0003c00000 */
.L_x_103:
[----:B------:R-:W-:Y:S05]  /*5e30*/  BSYNC.RECONVERGENT B6 ;  /* 0x0000000000067941 */ /* 0x000fea0003800200 */
.L_x_102:
[C---:B------:R-:W-:Y:S02]  /*5e40*/  ISETP.NE.U32.AND P3, PT, R58.reuse, RZ, PT ;  /* 0x000000ff3a00720c */ /* 0x040fe40003f65070 */
[----:B------:R-:W-:Y:S02]  /*5e50*/  ISETP.NE.U32.AND P0, PT, RZ, UR38, PT ;  /* 0x00000026ff007c0c */ /* 0x000fe4000bf05070 */
[C---:B------:R-:W-:Y:S02]  /*5e60*/  ISETP.NE.AND.EX P3, PT, R59.reuse, RZ, PT, P3 ;  /* 0x000000ff3b00720c */ /* 0x040fe40003f65330 */
[----:B------:R-:W-:Y:S02]  /*5e70*/  ISETP.NE.U32.AND P4, PT, R58, RZ, PT ;  /* 0x000000ff3a00720c */ /* 0x000fe40003f85070 */
[----:B------:R-:W-:Y:S02]  /*5e80*/  ISETP.NE.AND.EX P0, PT, RZ, UR39, PT, P0 ;  /* 0x00000027ff007c0c */ /* 0x000fe4000bf05300 */
[----:B------:R-:W-:Y:S02]  /*5e90*/  ISETP.NE.U32.AND P2, PT, R54, RZ, PT ;  /* 0x000000ff3600720c */ /* 0x000fe40003f45070 */
[----:B------:R-:W-:Y:S02]  /*5ea0*/  ISETP.NE.U32.AND P1, PT, RZ, UR38, PT ;  /* 0x00000026ff007c0c */ /* 0x000fe4000bf25070 */
[----:B------:R-:W-:Y:S03]  /*5eb0*/  ISETP.NE.AND.EX P4, PT, R59, RZ, P0, P4 ;  /* 0x000000ff3b00720c */ /* 0x000fe60000785340 */
[----:B------:R-:W-:Y:S10]  /*5ec0*/  @!P3 BRA `(.L_x_105) ;  /* 0x00000000002cb947 */ /* 0x000ff40003800000 */
[----:B------:R-:W-:Y:S01]  /*5ed0*/  ISETP.NE.U32.AND P0, PT, R56, RZ, PT ;  /* 0x000000ff3800720c */ /* 0x000fe20003f05070 */
[----:B------:R-:W-:Y:S03]  /*5ee0*/  IMAD.MOV.U32 R63, RZ, RZ, 0x1 ;  /* 0x00000001ff3f7424 */ /* 0x000fe600078e00ff */
[----:B------:R-:W-:Y:S11]  /*5ef0*/  ISETP.NE.AND.EX P0, PT, R57, RZ, PT, P0 ;  /* 0x000000ff3900720c */ /* 0x000ff60003f05300 */
[----:B------:R-:W-:Y:S02]  /*5f00*/  @!UPT UIADD3 URZ, UPT, UPT, URZ, URZ, URZ ;  /* 0x000000fffffff290 */ /* 0x000fe4000fffe0ff */
[----:B------:R-:W1:Y:S01]  /*5f10*/  @P0 LDC.64 R2, c[0x0][0x888] ;  /* 0x00022200ff020b82 */ /* 0x000e620000000a00 */
[----:B------:R-:W-:Y:S04]  /*5f20*/  @P0 IMAD R0, R58, UR36, RZ ;  /* 0x000000243a000c24 */ /* 0x000fe8000f8e02ff */
[----:B-1----:R-:W-:Y:S04]  /*5f30*/  @P0 IMAD.WIDE R2, R0, 0x4, R2 ;  /* 0x0000000400020825 */ /* 0x002fe800078e0202 */
[----:B------:R-:W-:Y:S01]  /*5f40*/  HFMA2 R0, -RZ, RZ, 0, 5.9604644775390625e-08 ;  /* 0x00000001ff007431 */ /* 0x000fe200000001ff */
[----:B-----5:R1:W5:Y:S04]  /*5f50*/  @P0 LDG.E R35, desc[UR46][R2.64] ;  /* 0x0000002e02230981 */ /* 0x020368000c1e1900 */
[----:B------:R-:W-:Y:S01]  /*5f60*/  @!P0 PRMT R63, R0, 0x7610, R63 ;  /* 0x00007610003f8816 */ /* 0x000fe2000000003f */
[----:B-1----:R-:W2:Y:S06]  /*5f70*/  @!P0 LDC R35, c[0x0][0x880] ;  /* 0x00022000ff238b82 */ /* 0x002eac0000000800 */
.L_x_105:
[----:B------:R-:W-:Y:S02]  /*5f80*/  ISETP.NE.AND.EX P2, PT, R55, RZ, PT, P2 ;  /* 0x000000ff3700720c */ /* 0x000fe40003f45320 */
[----:B------:R-:W-:Y:S02]  /*5f90*/  PLOP3.LUT P0, PT, PT, PT, PT, 0x8, 0x80 ;  /* 0x000000000080781c */ /* 0x000fe40003f0e170 */
[----:B------:R-:W-:Y:S02]  /*5fa0*/  ISETP.NE.AND.EX P1, PT, RZ, UR39, PT, P1 ;  /* 0x00000027ff007c0c */ /* 0x000fe4000bf25310 */
[----:B------:R-:W-:Y:S07]  /*5fb0*/  @!P4 PLOP3.LUT P0, PT, P3, PT, PT, 0x80, 0x8 ;  /* 0x000000000008c81c */ /* 0x000fee0001f0f070 */
[----:B------:R-:W-:Y:S06]  /*5fc0*/  @!P2 BRA `(.L_x_106) ;  /* 0x000000000020a947 */ /* 0x000fec0003800000 */
[----:B------:R-:W-:Y:S04]  /*5fd0*/  ISETP.NE.U32.AND P2, PT, R52, RZ, PT ;  /* 0x000000ff3400720c */ /* 0x000fe80003f45070 */
[----:B------:R-:W-:Y:S11]  /*5fe0*/  ISETP.NE.AND.EX P2, PT, R53, RZ, PT, P2 ;  /* 0x000000ff3500720c */ /* 0x000ff60003f45320 */
[----:B------:R-:W-:Y:S02]  /*5ff0*/  @!UPT UIADD3 URZ, UPT, UPT, URZ, URZ, URZ ;  /* 0x000000fffffff290 */ /* 0x000fe4000fffe0ff */
[----:B------:R-:W1:Y:S01]  /*6000*/  @P2 LDC.64 R2, c[0x0][0x8a8] ;  /* 0x00022a00ff022b82 */ /* 0x000e620000000a00 */
[----:B------:R-:W-:Y:S04]  /*6010*/  @P2 IMAD R0, R54, UR36, RZ ;  /* 0x0000002436002c24 */ /* 0x000fe8000f8e02ff */
[----:B-1----:R-:W-:Y:S05]  /*6020*/  @P2 IMAD.WIDE R2, R0, 0x4, R2 ;  /* 0x0000000400022825 */ /* 0x002fea00078e0202 */
[----:B-----5:R1:W5:Y:S02]  /*6030*/  @P2 LDG.E R32, desc[UR46][R2.64] ;  /* 0x0000002e02202981 */ /* 0x020364000c1e1900 */
[----:B-1----:R-:W3:Y:S02]  /*6040*/  @!P2 LDC R32, c[0x0][0x8a0] ;  /* 0x00022800ff20ab82 */ /* 0x002ee40000000800 */
.L_x_106:
[----:B--2--5:R-:W-:Y:S01]  /*6050*/  FSETP.NEU.AND P2, PT, R35, RZ, PT ;  /* 0x000000ff2300720b */ /* 0x024fe20003f4d000 */
[----:B------:R-:W-:Y:S01]  /*6060*/  IMAD.SHL.U32 R81, R68, 0x2, RZ ;  /* 0x0000000244517824 */ /* 0x000fe200078e00ff */
[----:B------:R-:W-:Y:S01]  /*6070*/  SEL R5, RZ, 0xffffffff, P1 ;  /* 0xffffffffff057807 */ /* 0x000fe20000800000 */
[----:B------:R-:W-:Y:S01]  /*6080*/  BSSY B1, `(.L_x_107) ;  /* 0x0000033000017945 */ /* 0x000fe20003800000 */
[----:B------:R-:W-:Y:S01]  /*6090*/  @!P4 LOP3.LUT P1, RZ, R63, 0xff, RZ, 0xc0, !PT ;  /* 0x000000ff3fffc812 */ /* 0x000fe2000782c0ff */
[----:B------:R-:W-:Y:S01]  /*60a0*/  IMAD.MOV.U32 R39, RZ, RZ, 0x1 ;  /* 0x00000001ff277424 */ /* 0x000fe200078e00ff */
[----:B------:R-:W-:Y:S01]  /*60b0*/  @!P4 SEL R0, RZ, 0xffffffff, P2 ;  /* 0xffffffffff00c807 */ /* 0x000fe20001000000 */
[C---:B------:R-:W-:Y:S01]  /*60c0*/  IMAD R34, R30.reuse, 0x40, R33 ;  /* 0x000000401e227824 */ /* 0x040fe200078e0221 */
[----:B------:R-:W-:Y:S01]  /*60d0*/  LOP3.LUT R75, R75, 0x1, RZ, 0x3c, !PT ;  /* 0x000000014b4b7812 */ /* 0x000fe200078e3cff */
[----:B------:R-:W-:Y:S01]  /*60e0*/  IMAD.MOV.U32 R38, RZ, RZ, RZ ;  /* 0x000000ffff267224 */ /* 0x000fe200078e00ff */
[----:B------:R-:W-:Y:S02]  /*60f0*/  @P0 SEL R0, R5, R0, !P1 ;  /* 0x0000000005000207 */ /* 0x000fe40004800000 */
[----:B------:R-:W-:Y:S02]  /*6100*/  CS2R R50, SRZ ;  /* 0x0000000000327805 */ /* 0x000fe4000001ff00 */
[----:B------:R-:W-:Y:S02]  /*6110*/  LEA R78, R30, UR44, 0x3 ;  /* 0x0000002c1e4e7c11 */ /* 0x000fe4000f8e18ff */
[----:B------:R-:W-:Y:S02]  /*6120*/  CS2R R48, SRZ ;  /* 0x0000000000307805 */ /* 0x000fe4000001ff00 */
[----:B------:R-:W-:Y:S02]  /*6130*/  @!P4 LOP3.LUT R0, R0, 0x1, RZ, 0xc0, !PT ;  /* 0x000000010000c812 */ /* 0x000fe400078ec0ff */
[----:B------:R-:W-:Y:S02]  /*6140*/  CS2R R42, SRZ ;  /* 0x00000000002a7805 */ /* 0x000fe4000001ff00 */
[----:B------:R-:W-:Y:S02]  /*6150*/  SHF.L.U32 R3, R74, 0x1f, RZ ;  /* 0x0000001f4a037819 */ /* 0x000fe400000006ff */
[----:B------:R-:W-:Y:S02]  /*6160*/  CS2R R40, SRZ ;  /* 0x0000000000287805 */ /* 0x000fe4000001ff00 */
[----:B------:R-:W-:Y:S01]  /*6170*/  ISETP.NE.U32.OR P6, PT, R0, 0x1, P4 ;  /* 0x000000010000780c */ /* 0x000fe200027c5470 */
[----:B------:R-:W-:Y:S01]  /*6180*/  VIADD R86, R81, UR44 ;  /* 0x0000002c51567c36 */ /* 0x000fe20008000000 */
[----:B------:R-:W-:Y:S02]  /*6190*/  SEL R0, RZ, 0xffffffff, P2 ;  /* 0xffffffffff007807 */ /* 0x000fe40001000000 */
[----:B------:R-:W-:Y:S02]  /*61a0*/  LOP3.LUT P2, R79, R63, 0xff, RZ, 0xc0, !PT ;  /* 0x000000ff3f4f7812 */ /* 0x000fe4000784c0ff */
[----:B------:R-:W-:Y:S02]  /*61b0*/  P2R R82, PR, RZ, 0x40 ;  /* 0x00000040ff527803 */ /* 0x000fe40000000000 */
[----:B------:R-:W-:Y:S04]  /*61c0*/  @P3 SEL R0, R5, R0, !P2 ;  /* 0x0000000005003207 */ /* 0x000fe80005000000 */
[----:B------:R-:W-:Y:S02]  /*61d0*/  LOP3.LUT R0, R0, 0x1, RZ, 0xc0, !PT ;  /* 0x0000000100007812 */ /* 0x000fe400078ec0ff */
[----:B------:R-:W-:Y:S02]  /*61e0*/  @P6 SHF.L.U32 R2, R75, 0x1f, RZ ;  /* 0x0000001f4b026819 */ /* 0x000fe400000006ff */
[----:B------:R-:W-:Y:S02]  /*61f0*/  ISETP.NE.U32.AND P5, PT, R0, 0x1, PT ;  /* 0x000000010000780c */ /* 0x000fe40003fa5070 */
[----:B------:R-:W1:Y:S02]  /*6200*/  @P6 SYNCS.PHASECHK.TRANS64.TRYWAIT P1, [UR44+0x30], R2 ;  /* 0x00003002ff0065a7 */ /* 0x000e64000802112c */
[----:B------:R-:W-:Y:S01]  /*6210*/  P2R R84, PR, RZ, 0x20 ;  /* 0x00000020ff547803 */ /* 0x000fe20000000000 */
[----:B------:R2:W4:Y:S01]  /*6220*/  SYNCS.PHASECHK.TRANS64.TRYWAIT P0, [R78+URZ+0xa0], R3 ;  /* 0x0000a0034e0075a7 */ /* 0x00052200080011ff */
[----:B-1----:R-:W-:Y:S01]  /*6230*/  @P6 SEL R39, RZ, 0x1, !P1 ;  /* 0x00000001ff276807 */ /* 0x002fe20004800000 */
[----:B--2---:R-:W-:Y:S06]  /*6240*/  @!P6 BRA `(.L_x_108) ;  /* 0x000000000058e947 */ /* 0x004fec0003800000 */
[C---:B------:R-:W-:Y:S01]  /*6250*/  VIADD R0, R86.reuse, 0x200 ;  /* 0x0000020056007836 */ /* 0x040fe20000000000 */
[----:B------:R-:W-:Y:S01]  /*6260*/  LOP3.LUT P6, RZ, R69, 0x40, RZ, 0xc0, !PT ;  /* 0x0000004045ff7812 */ /* 0x000fe200078cc0ff */
[----:B------:R-:W-:Y:S01]  /*6270*/  BSSY B0, `(.L_x_109) ;  /* 0x000000e000007945 */ /* 0x000fe20003800000 */
[----:B------:R-:W-:Y:S01]  /*6280*/  ISETP.NE.AND P2, PT, R39, RZ, PT ;  /* 0x000000ff2700720c */ /* 0x000fe20003f45270 */
[----:B------:R-:W-:Y:S01]  /*6290*/  @P5 VIADD R2, R86, 0x210 ;  /* 0x0000021056025836 */ /* 0x000fe20000000000 */
[----:B------:R-:W-:Y:S01]  /*62a0*/  PLOP3.LUT P1, PT, PT, PT, PT, 0x8, 0x80 ;  /* 0x000000000080781c */ /* 0x000fe20003f2e170 */
[----:B------:R-:W-:Y:S01]  /*62b0*/  IMAD.MOV.U32 R51, RZ, RZ, RZ ;  /* 0x000000ffff337224 */ /* 0x000fe200078e00ff */
[----:B------:R-:W-:Y:S02]  /*62c0*/  @P5 PLOP3.LUT P1, PT, P6, PT, PT, 0x80, 0x8 ;  /* 0x000000000008581c */ /* 0x000fe4000372f070 */
[----:B------:R-:W-:Y:S02]  /*62d0*/  CS2R R48, SRZ ;  /* 0x0000000000307805 */ /* 0x000fe4000001ff00 */
[----:B------:R-:W-:Y:S02]  /*62e0*/  CS2R R42, SRZ ;  /* 0x00000000002a7805 */ /* 0x000fe4000001ff00 */
[----:B------:R-:W-:Y:S07]  /*62f0*/  CS2R R40, SRZ ;  /* 0x0000000000287805 */ /* 0x000fee000001ff00 */
[----:B------:R-:W-:Y:S01]  /*6300*/  @P1 VIADD R2, R0, 0xfffffff0 ;  /* 0xfffffff000021836 */ /* 0x000fe20000000000 */
[----:B------:R-:W-:Y:S06]  /*6310*/  @P2 BRA `(.L_x_110) ;  /* 0x00000000000c2947 */ /* 0x000fec0003800000 */
[----:B------:R-:W-:Y:S04]  /*6320*/  SHF.L.U32 R5, R75, 0x1f, RZ ;  /* 0x0000001f4b057819 */ /* 0x000fe800000006ff */
[----:B------:R-:W1:Y:S02]  /*6330*/  SYNCS.PHASECHK.TRANS64.TRYWAIT P1, [UR44+0x30], R5 ;  /* 0x00003005ff0075a7 */ /* 0x000e64000802112c */
[----:B-1----:R-:W-:Y:S05]  /*6340*/  @!P1 BRA `(.L_x_111) ;  /* 0x0000003000249947 */ /* 0x002fea0003800000 */
.L_x_110:
[----:B------:R-:W-:Y:S05]  /*6350*/  BSYNC B0 ;  /* 0x0000000000007941 */ /* 0x000fea0003800000 */
.L_x_109:
[----:B------:R-:W-:Y:S01]  /*6360*/  ISETP.NE.AND P1, PT, R84, RZ, PT ;  /* 0x000000ff5400720c */ /* 0x000fe20003f25270 */
[----:B------:R-:W-:Y:S11]  /*6370*/  HFMA2 R38, -RZ, RZ, 0, 5.9604644775390625e-08 ;  /* 0x00000001ff267431 */ /* 0x000ff600000001ff */
[----:B------:R-:W-:Y:S01]  /*6380*/  @!UPT UIADD3 URZ, UPT, UPT, URZ, URZ, URZ ;  /* 0x000000fffffff290 */ /* 0x000fe2000fffe0ff */
[----:B------:R2:W1:Y:S04]  /*6390*/  @P1 LDS.128 R48, [R2] ;  /* 0x0000000002301984 */ /* 0x0004680000000c00 */
[----:B------:R2:W1:Y:S02]  /*63a0*/  @P1 LDS.128 R40, [R81+UR44+0x200] ;  /* 0x0002002c51281984 */ /* 0x0004640008000c00 */
.L_x_108:
[----:B------:R-:W-:Y:S05]  /*63b0*/  BSYNC B1 ;  /* 0x0000000000017941 */ /* 0x000fea0003800000 */
.L_x_107:
[----:B-1----:R-:W-:Y:S04]  /*63c0*/  SHF.R.U32.HI R5, RZ, 0x15, R34 ;  /* 0x00000015ff057819 */ /* 0x002fe80000011622 */
[----:B------:R-:W-:Y:S01]  /*63d0*/  LOP3.LUT P1, RZ, R5, 0x3, R70, 0x48, !PT ;  /* 0x0000000305ff7812 */ /* 0x000fe20007824846 */
[----:B------:R-:W-:Y:S01]  /*63e0*/  @!UPT UIADD3 URZ, UPT, UPT, URZ, URZ, URZ ;  /* 0x000000fffffff290 */ /* 0x000fe2000fffe0ff */
[----:B----4-:R-:W-:Y:S11]  /*63f0*/  @P0 BRA `(.L_x_112) ;  /* 0x0000000000080947 */ /* 0x010ff60003800000 */
[----:B------:R-:W1:Y:S02]  /*6400*/  SYNCS.PHASECHK.TRANS64.TRYWAIT P0, [R78+URZ+0xa0], R3 ;  /* 0x0000a0034e0075a7 */ /* 0x000e6400080011ff */
[----:B-1----:R-:W-:Y:S05]  /*6410*/  @!P0 BRA `(.L_x_113) ;  /* 0x0000003000088947 */ /* 0x002fea0003800000 */
.L_x_112:
[----:B------:R-:W-:Y:S05]  /*6420*/  @!P1 BRA `(.L_x_114) ;  /* 0x0000000000409947 */ /* 0x000fea0003800000 */
[----:B------:R-:W4:Y:S01]  /*6430*/  LDCU.64 UR8, c[0x4][0x70] ;  /* 0x01000e00ff0877ac */ /* 0x000f220008000a00 */
[----:B-1----:R-:W-:Y:S01]  /*6440*/  MOV R3, 0x0 ;  /* 0x0000000000037802 */ /* 0x002fe20000000f00 */
[----:B------:R-:W-:Y:S02]  /*6450*/  HFMA2 R12, -RZ, RZ, 0, 5.9604644775390625e-08 ;  /* 0x00000001ff0c7431 */ /* 0x000fe400000001ff */
[----:B------:R-:W-:Y:S02]  /*6460*/  IMAD.MOV.U32 R8, RZ, RZ, 0x192 ;  /* 0x00000192ff087424 */ /* 0x000fe400078e00ff */
[----:B------:R-:W-:Y:S01]  /*6470*/  IMAD.MOV.U32 R13, RZ, RZ, RZ ;  /* 0x000000ffff0d7224 */ /* 0x000fe200078e00ff */
[----:B------:R-:W1:Y:S01]  /*6480*/  LDCU.64 UR6, c[0x4][0x78] ;  /* 0x01000f00ff0677ac */ /* 0x000e620008000a00 */
[----:B--2---:R-:W2:Y:S01]  /*6490*/  LDC.64 R2, c[0x4][R3] ;  /* 0x0100000003027b82 */ /* 0x004ea20000000a00 */
[----:B------:R-:W5:Y:S01]  /*64a0*/  LDCU.64 UR4, c[0x4][0x10] ;  /* 0x01000200ff0477ac */ /* 0x000f620008000a00 */
[----:B----4-:R-:W-:Y:S01]  /*64b0*/  MOV R5, UR9 ;  /* 0x0000000900057c02 */ /* 0x010fe20008000f00 */
[----:B------:R-:W-:Y:S01]  /*64c0*/  IMAD.U32 R4, RZ, RZ, UR8 ;  /* 0x00000008ff047e24 */ /* 0x000fe2000f8e00ff */
[----:B-1----:R-:W-:Y:S01]  /*64d0*/  MOV R7, UR7 ;  /* 0x0000000700077c02 */ /* 0x002fe20008000f00 */
[----:B------:R-:W-:Y:S01]  /*64e0*/  IMAD.U32 R6, RZ, RZ, UR6 ;  /* 0x00000006ff067e24 */ /* 0x000fe2000f8e00ff */
[----:B-----5:R-:W-:Y:S01]  /*64f0*/  MOV R11, UR5 ;  /* 0x00000005000b7c02 */ /* 0x020fe20008000f00 */
[----:B------:R-:W-:Y:S02]  /*6500*/  IMAD.U32 R10, RZ, RZ, UR4 ;  /* 0x00000004ff0a7e24 */ /* 0x000fe4000f8e00ff */
[----:B------:R-:W-:Y:S07]  /*6510*/  LEPC R20, `(.L_x_114) ;  /* 0x000000001014794e */ /* 0x000fee0000000000 */
[----:B--23--:R-:W-:Y:S05]  /*6520*/  CALL.ABS.NOINC R2 ;  /* 0x0000000002007343 */ /* 0x00cfea0003c00000 */
.L_x_114:
[----:B------:R-:W-:Y:S05]  /*6530*/  WARPSYNC.ALL ;  /* 0x0000000000007948 */ /* 0x000fea0003800000 */
[----:B------:R-:W-:Y:S01]  /*6540*/  R2UR UR4, R34 ;  /* 0x00000000220472ca */ /* 0x000fe200000e0000 */
[--C-:B------:R-:W-:Y:S01]  /*6550*/  HADD2.F32 R20, -RZ, R40.reuse.H0_H0 ;  /* 0x20000028ff147230 */ /* 0x100fe20000004100 */
[----:B------:R-:W-:Y:S01]  /*6560*/  MOV R85, 0x10 ;  /* 0x0000001000557802 */ /* 0x000fe20000000f00 */
[----:B------:R-:W-:Y:S01]  /*6570*/  HADD2.F32 R21, -RZ, R40.H1_H1 ;  /* 0x30000028ff157230 */ /* 0x000fe20000004100 */
[----:B------:R-:W-:Y:S01]  /*6580*/  LOP3.LUT P6, RZ, R69, 0x40, RZ, 0xc0, !PT ;  /* 0x0000004045ff7812 */ /* 0x000fe200078cc0ff */
[----:B------:R-:W-:Y:S01]  /*6590*/  HADD2.F32 R36, -RZ, R41.H1_H1 ;  /* 0x30000029ff247230 */ /* 0x000fe20000004100 */
[----:B------:R-:W-:Y:S01]  /*65a0*/  ISETP.NE.AND P0, PT, R76, RZ, PT ;  /* 0x000000ff4c00720c */ /* 0x000fe20003f05270 */
[----:B------:R-:W-:Y:S01]  /*65b0*/  HADD2.F32 R37, -RZ, R43.H0_H0 ;  /* 0x2000002bff257230 */ /* 0x000fe20000004100 */
[----:B------:R-:W-:Y:S01]  /*65c0*/  SEL R85, R85, 0xfffffff0, !P6 ;  /* 0xfffffff055557807 */ /* 0x000fe20007000000 */
[----:B------:R-:W-:Y:S03]  /*65d0*/  BSSY.RECONVERGENT B0, `(.L_x_115) ;  /* 0x000004f000007945 */ /* 0x000fe60003800200 */
[----:B------:R-:W-:Y:S01]  /*65e0*/  IADD3 R83, PT, PT, R86, R85, RZ ;  /* 0x0000005556537210 */ /* 0x000fe20007ffe0ff */
[----:B------:R-:W3:Y:S02]  /*65f0*/  LDTM.x16 R4, tmem[UR4] ;  /* 0x00000004000479ee */ /* 0x000ee40008240000 */
[C---:B---3--:R-:W-:Y:S01]  /*6600*/  FMUL R0, R32.reuse, R4 ;  /* 0x0000000420007220 */ /* 0x048fe20000400000 */
[C---:B--2---:R-:W-:Y:S01]  /*6610*/  FMUL R2, R32.reuse, R5 ;  /* 0x0000000520027220 */ /* 0x044fe20000400000 */
[C---:B-1----:R-:W-:Y:S01]  /*6620*/  FMUL R3, R32.reuse, R6 ;  /* 0x0000000620037220 */ /* 0x042fe20000400000 */
[C---:B------:R-:W-:Y:S01]  /*6630*/  FMUL R7, R32.reuse, R7 ;  /* 0x0000000720077220 */ /* 0x040fe20000400000 */
[C---:B------:R-:W-:Y:S01]  /*6640*/  FFMA R0, R35.reuse, R20, R0 ;  /* 0x0000001423007223 */ /* 0x040fe20000000000 */
[----:B------:R-:W-:Y:S02]  /*6650*/  HADD2.F32 R20, -RZ, R41.H0_H0 ;  /* 0x20000029ff147230 */ /* 0x000fe40000004100 */
[C---:B------:R-:W-:Y:S01]  /*6660*/  FFMA R2, R35.reuse, R21, R2 ;  /* 0x0000001523027223 */ /* 0x040fe20000000002 */
[--C-:B------:R-:W-:Y:S02]  /*6670*/  HADD2.F32 R21, -RZ, R42.reuse.H0_H0 ;  /* 0x2000002aff157230 */ /* 0x100fe40000004100 */
[C---:B------:R-:W-:Y:S01]  /*6680*/  FMUL R4, R32.reuse, R8 ;  /* 0x0000000820047220 */ /* 0x040fe20000400000 */
[C---:B------:R-:W-:Y:S01]  /*6690*/  FMUL R5, R32.reuse, R9 ;  /* 0x0000000920057220 */ /* 0x040fe20000400000 */
[C---:B------:R-:W-:Y:S01]  /*66a0*/  FFMA R3, R35.reuse, R20, R3 ;  /* 0x0000001423037223 */ /* 0x040fe20000000003 */
[----:B------:R-:W-:Y:S02]  /*66b0*/  HADD2.F32 R20, -RZ, R42.H1_H1 ;  /* 0x3000002aff147230 */ /* 0x000fe40000004100 */
[C---:B------:R-:W-:Y:S01]  /*66c0*/  FFMA R7, R35.reuse, R36, R7 ;  /* 0x0000002423077223 */ /* 0x040fe20000000007 */
[C---:B------:R-:W-:Y:S01]  /*66d0*/  FMUL R6, R32.reuse, R10 ;  /* 0x0000000a20067220 */ /* 0x040fe20000400000 */
[----:B------:R-:W-:Y:S02]  /*66e0*/  HADD2.F32 R36, -RZ, R43.H1_H1 ;  /* 0x3000002bff247230 */ /* 0x000fe40000004100 */
[C---:B------:R-:W-:Y:S01]  /*66f0*/  FMUL R11, R32.reuse, R11 ;  /* 0x0000000b200b7220 */ /* 0x040fe20000400000 */
[C---:B------:R-:W-:Y:S01]  /*6700*/  FFMA R4, R35.reuse, R21, R4 ;  /* 0x0000001523047223 */ /* 0x040fe20000000004 */
[C---:B------:R-:W-:Y:S01]  /*6710*/  FFMA R5, R35.reuse, R20, R5 ;  /* 0x0000001423057223 */ /* 0x040fe20000000005 */
[C---:B------:R-:W-:Y:S01]  /*6720*/  FFMA R6, R35.reuse, R37, R6 ;  /* 0x0000002523067223 */ /* 0x040fe20000000006 */
[--C-:B------:R-:W-:Y:S02]  /*6730*/  HADD2.F32 R20, -RZ, R48.reuse.H0_H0 ;  /* 0x20000030ff147230 */ /* 0x100fe40000004100 */
[C---:B------:R-:W-:Y:S01]  /*6740*/  FFMA R11, R35.reuse, R36, R11 ;  /* 0x00000024230b7223 */ /* 0x040fe2000000000b */
[C---:B------:R-:W-:Y:S01]  /*6750*/  FMUL R8, R32.reuse, R12 ;  /* 0x0000000c20087220 */ /* 0x040fe20000400000 */
[----:B------:R-:W-:Y:S02]  /*6760*/  HADD2.F32 R36, -RZ, R48.H1_H1 ;  /* 0x30000030ff247230 */ /* 0x000fe40000004100 */
[C---:B------:R-:W-:Y:S01]  /*6770*/  FMUL R9, R32.reuse, R13 ;  /* 0x0000000d20097220 */ /* 0x040fe20000400000 */
[--C-:B------:R-:W-:Y:S02]  /*6780*/  HADD2.F32 R21, -RZ, R49.reuse.H0_H0 ;  /* 0x20000031ff157230 */ /* 0x100fe40000004100 */
[C---:B------:R-:W-:Y:S01]  /*6790*/  FMUL R10, R32.reuse, R14 ;  /* 0x0000000e200a7220 */ /* 0x040fe20000400000 */
[C---:B------:R-:W-:Y:S01]  /*67a0*/  FFMA R8, R35.reuse, R20, R8 ;  /* 0x0000001423087223 */ /* 0x040fe20000000008 */
[----:B------:R-:W-:Y:S02]  /*67b0*/  HADD2.F32 R20, -RZ, R49.H1_H1 ;  /* 0x30000031ff147230 */ /* 0x000fe40000004100 */
[C---:B------:R-:W-:Y:S01]  /*67c0*/  FFMA R9, R35.reuse, R36, R9 ;  /* 0x0000002423097223 */ /* 0x040fe20000000009 */
[C---:B------:R-:W-:Y:S01]  /*67d0*/  FMUL R15, R32.reuse, R15 ;  /* 0x0000000f200f7220 */ /* 0x040fe20000400000 */
[C---:B------:R-:W-:Y:S01]  /*67e0*/  FFMA R10, R35.reuse, R21, R10 ;  /* 0x00000015230a7223 */ /* 0x040fe2000000000a */
[--C-:B------:R-:W-:Y:S02]  /*67f0*/  HADD2.F32 R21, -RZ, R50.reuse.H0_H0 ;  /* 0x20000032ff157230 */ /* 0x100fe40000004100 */
[C---:B------:R-:W-:Y:S01]  /*6800*/  FMUL R12, R32.reuse, R16 ;  /* 0x00000010200c7220 */ /* 0x040fe20000400000 */
[----:B------:R-:W-:Y:S02]  /*6810*/  HADD2.F32 R36, -RZ, R50.H1_H1 ;  /* 0x30000032ff247230 */ /* 0x000fe40000004100 */
[C---:B------:R-:W-:Y:S01]  /*6820*/  FFMA R15, R35.reuse, R20, R15 ;  /* 0x00000014230f7223 */ /* 0x040fe2000000000f */
[C---:B------:R-:W-:Y:S01]  /*6830*/  FMUL R13, R32.reuse, R17 ;  /* 0x00000011200d7220 */ /* 0x040fe20000400000 */
[--C-:B------:R-:W-:Y:S02]  /*6840*/  HADD2.F32 R37, -RZ, R51.reuse.H0_H0 ;  /* 0x20000033ff257230 */ /* 0x100fe40000004100 */
[C---:B------:R-:W-:Y:S01]  /*6850*/  FMUL R14, R32.reuse, R18 ;  /* 0x00000012200e7220 */ /* 0x040fe20000400000 */
[----:B------:R-:W-:Y:S02]  /*6860*/  HADD2.F32 R20, -RZ, R51.H1_H1 ;  /* 0x30000033ff147230 */ /* 0x000fe40000004100 */
[----:B------:R-:W-:Y:S01]  /*6870*/  FMUL R19, R32, R19 ;  /* 0x0000001320137220 */ /* 0x000fe20000400000 */
[----:B------:R-:W-:Y:S01]  /*6880*/  F2FP.F16.F32.PACK_AB R44, R2, R0 ;  /* 0x00000000022c723e */ /* 0x000fe200000000ff */
[----:B------:R-:W-:Y:S01]  /*6890*/  FFMA R12, R35, R21, R12 ;  /* 0x00000015230c7223 */ /* 0x000fe2000000000c */
[----:B------:R-:W-:Y:S01]  /*68a0*/  F2FP.F16.F32.PACK_AB R45, R7, R3 ;  /* 0x00000003072d723e */ /* 0x000fe200000000ff */
[----:B------:R-:W-:Y:S01]  /*68b0*/  FFMA R13, R35, R36, R13 ;  /* 0x00000024230d7223 */ /* 0x000fe2000000000d */
[----:B------:R-:W-:Y:S01]  /*68c0*/  F2FP.F16.F32.PACK_AB R46, R5, R4 ;  /* 0x00000004052e723e */ /* 0x000fe200000000ff */
[----:B------:R-:W-:Y:S01]  /*68d0*/  FFMA R14, R35, R37, R14 ;  /* 0x00000025230e7223 */ /* 0x000fe2000000000e */
[----:B------:R-:W-:Y:S01]  /*68e0*/  F2FP.F16.F32.PACK_AB R47, R11, R6 ;  /* 0x000000060b2f723e */ /* 0x000fe200000000ff */
[----:B------:R-:W-:Y:S01]  /*68f0*/  FFMA R19, R35, R20, R19 ;  /* 0x0000001423137223 */ /* 0x000fe20000000013 */
[----:B------:R-:W-:Y:S02]  /*6900*/  F2FP.F16.F32.PACK_AB R88, R9, R8 ;  /* 0x000000080958723e */ /* 0x000fe400000000ff */
[----:B------:R-:W-:Y:S01]  /*6910*/  F2FP.F16.F32.PACK_AB R89, R15, R10 ;  /* 0x0000000a0f59723e */ /* 0x000fe200000000ff */
[----:B------:R1:W-:Y:S01]  /*6920*/  STS.128 [R81+UR44+0x200], R44 ;  /* 0x0002002c51007988 */ /* 0x0003e20008000c2c */
[----:B------:R-:W-:Y:S02]  /*6930*/  F2FP.F16.F32.PACK_AB R90, R13, R12 ;  /* 0x0000000c0d5a723e */ /* 0x000fe400000000ff */
[----:B------:R-:W-:Y:S05]  /*6940*/  F2FP.F16.F32.PACK_AB R91, R19, R14 ;  /* 0x0000000e135b723e */ /* 0x000fea00000000ff */
[----:B------:R1:W-:Y:S01]  /*6950*/  STS.128 [R83+0x200], R88 ;  /* 0x0002005853007388 */ /* 0x0003e20000000c00 */
[----:B------:R-:W-:Y:S01]  /*6960*/  @!PT LDS RZ, [RZ] ;  /* 0x00000000fffff984 */ /* 0x000fe20000000800 */
[----:B------:R-:W-:Y:S01]  /*6970*/  @!PT LDS RZ, [RZ] ;  /* 0x00000000fffff984 */ /* 0x000fe20000000800 */
[----:B------:R-:W-:Y:S01]  /*6980*/  @!PT LDS RZ, [RZ] ;  /* 0x00000000fffff984 */ /* 0x000fe20000000800 */
[----:B------:R-:W-:Y:S01]  /*6990*/  @!PT LDS RZ, [RZ] ;  /* 0x00000000fffff984 */ /* 0x000fe20000000800 */
[----:B------:R2:W-:Y:S07]  /*69a0*/  MEMBAR.ALL.CTA ;  /* 0x0000000000007992 */ /* 0x0005ee0000008000 */
[----:B--2---:R-:W2:Y:S02]  /*69b0*/  FENCE.VIEW.ASYNC.S ;  /* 0x00000000000073c6 */ /* 0x004ea40000000000 */
[----:B--2---:R-:W-:Y:S06]  /*69c0*/  BAR.SYNC.DEFER_BLOCKING 0x1, 0x80 ;  /* 0x0042000000007b1d */ /* 0x004fec0000010000 */
[----:B------:R-:W-:Y:S05]  /*69d0*/  @P0 BRA `(.L_x_116) ;  /* 0x0000000000380947 */ /* 0x000fea0003800000 */
[----:B------:R-:W-:Y:S02]  /*69e0*/  UIADD3 UR4, UPT, UPT, UR44, 0x200, URZ ;  /* 0x000002002c047890 */ /* 0x000fe4000fffe0ff */
[----:B------:R-:W-:Y:S01]  /*69f0*/  UIADD3 UR8, UP0, UPT, UR50, 0x680, URZ ;  /* 0x0000068032087890 */ /* 0x000fe2000ff1e0ff */
[----:B------:R-:W-:Y:S01]  /*6a00*/  UMOV UR43, UR36 ;  /* 0x00000024002b7c82 */ /* 0x000fe20008000000 */
[----:B------:R-:W-:Y:S02]  /*6a10*/  UIADD3 UR5, UPT, UPT, UR41, 0x40, URZ ;  /* 0x0000004029057890 */ /* 0x000fe4000fffe0ff */
[----:B------:R-:W-:Y:S01]  /*6a20*/  MOV R71, UR4 ;  /* 0x0000000400477c02 */ /* 0x000fe20008000f00 */
[----:B------:R-:W-:Y:S02]  /*6a30*/  UIADD3.X UR9, UPT, UPT, URZ, UR51, URZ, UP0, !UPT ;  /* 0x00000033ff097290 */ /* 0x000fe400087fe4ff */
[----:B------:R-:W-:Y:S01]  /*6a40*/  UIADD3 UR4, UPT, UPT, UR44, 0xa00, URZ ;  /* 0x00000a002c047890 */ /* 0x000fe2000fffe0ff */
[----:B------:R-:W-:Y:S01]  /*6a50*/  R2UR UR40, R71 ;  /* 0x00000000472872ca */ /* 0x000fe200000e0000 */
[----:B------:R-:W-:Y:S01]  /*6a60*/  UMOV UR6, UR42 ;  /* 0x0000002a00067c82 */ /* 0x000fe20008000000 */
[----:B------:R-:W-:Y:S11]  /*6a70*/  UMOV UR7, UR36 ;  /* 0x0000002400077c82 */ /* 0x000ff60008000000 */
[----:B------:R2:W-:Y:S01]  /*6a80*/  UTMASTG.3D [UR40], [UR8] ;  /* 0x00000028080073b5 */ /* 0x0005e20008010000 */
[----:B------:R2:W-:Y:S01]  /*6a90*/  UTMASTG.3D [UR4], [UR8] ;  /* 0x00000004080073b5 */ /* 0x0005e20008010000 */
[----:B------:R0:W-:Y:S01]  /*6aa0*/  UTMACMDFLUSH ;  /* 0x00000000000079b7 */ /* 0x0001e20000000000 */
[----:B--2---:R-:W-:Y:S04]  /*6ab0*/  DEPBAR.LE SB0, 0x1 ;  /* 0x000080400000791a */ /* 0x004fe80000000000 */
.L_x_116:
[----:B------:R-:W-:Y:S05]  /*6ac0*/  BSYNC.RECONVERGENT B0 ;  /* 0x0000000000007941 */ /* 0x000fea0003800200 */
.L_x_115:
[----:B------:R-:W-:Y:S01]  /*6ad0*/  BAR.SYNC.DEFER_BLOCKING 0x1, 0x80 ;  /* 0x0042000000007b1d */ /* 0x000fe20000010000 */
[----:B------:R-:W-:Y:S01]  /*6ae0*/  ISETP.NE.AND P1, PT, R82, RZ, PT ;  /* 0x000000ff5200720c */ /* 0x000fe20003f25270 */
[----:B------:R-:W-:Y:S01]  /*6af0*/  UISETP.NE.AND UP0, UPT, UR45, URZ, UPT ;  /* 0x000000ff2d00728c */ /* 0x000fe2000bf05270 */
[----:B------:R-:W-:Y:S11]  /*6b00*/  LEA R3, R38, UR44, 0x3 ;  /* 0x0000002c26037c11 */ /* 0x000ff6000f8e18ff */
[----:B------:R-:W-:Y:S01]  /*6b10*/  @P1 SHF.L.U32 R2, R75, 0x1f, RZ ;  /* 0x0000001f4b021819 */ /* 0x000fe200000006ff */
[----:B------:R-:W-:Y:S06]  /*6b20*/  BRA.U !UP0, `(.L_x_117) ;  /* 0x0000000108247547 */ /* 0x000fec000b800000 */
[----:B------:R-:W-:Y:S01]  /*6b30*/  IMAD.U32 R5, RZ, RZ, UR48 ;  /* 0x00000030ff057e24 */ /* 0x000fe2000f8e00ff */
[----:B------:R-:W-:Y:S01]  /*6b40*/  MOV R0, UR37 ;  /* 0x0000002500007c02 */ /* 0x000fe20008000f00 */
[----:B------:R-:W-:Y:S03]  /*6b50*/  UIADD3 UR48, UPT, UPT, UR48, 0x1, URZ ;  /* 0x0000000130307890 */ /* 0x000fe6000fffe0ff */
[----:B------:R-:W-:Y:S01]  /*6b60*/  @P1 LEA R5, R5, UR44, 0x3 ;  /* 0x0000002c05051c11 */ /* 0x000fe2000f8e18ff */
[----:B------:R-:W-:Y:S04]  /*6b70*/  UISETP.NE.AND UP0, UPT, UR48, 0x4, UPT ;  /* 0x000000043000788c */ /* 0x000fe8000bf05270 */
[----:B------:R-:W-:Y:S01]  /*6b80*/  @P1 VIADD R5, R5, 0x50 ;  /* 0x0000005005051836 */ /* 0x000fe20000000000 */
[----:B------:R-:W-:Y:S04]  /*6b90*/  USEL UR48, UR48, URZ, UP0 ;  /* 0x000000ff30307287 */ /* 0x000fe80008000000 */
[----:B------:R-:W-:Y:S04]  /*6ba0*/  @P1 PRMT R0, R0, 0x654, R5 ;  /* 0x0000065400001816 */ /* 0x000fe80000000005 */
[----:B------:R2:W-:Y:S04]  /*6bb0*/  @P1 SYNCS.ARRIVE.TRANS64.RED.A1T0 RZ, [R0+URZ], RZ ;  /* 0x000000ff00ff19a7 */ /* 0x0005e800081004ff */
.L_x_117:
[----:B------:R-:W3:Y:S01]  /*6bc0*/  @P1 SYNCS.PHASECHK.TRANS64.TRYWAIT P0, [R3+URZ+0x30], R2 ;  /* 0x00003002030015a7 */ /* 0x000ee200080011ff */
[----:B------:R-:W-:Y:S01]  /*6bd0*/  BSSY B1, `(.L_x_118) ;  /* 0x0000012000017945 */ /* 0x000fe20003800000 */
[----:B---3--:R-:W-:Y:S03]  /*6be0*/  @P1 SEL R39, RZ, 0x1, !P0 ;  /* 0x00000001ff271807 */ /* 0x008fe60004000000 */
[----:B------:R-:W-:Y:S05]  /*6bf0*/  @!P1 BRA `(.L_x_119) ;  /* 0x00000000003c9947 */ /* 0x000fea0003800000 */
[----:B------:R-:W-:Y:S01]  /*6c00*/  ISETP.NE.AND P1, PT, R84, RZ, PT ;  /* 0x000000ff5400720c */ /* 0x000fe20003f25270 */
[----:B------:R-:W-:Y:S01]  /*6c10*/  BSSY B0, `(.L_x_120) ;  /* 0x0000009000007945 */ /* 0x000fe20003800000 */
[----:B------:R-:W-:Y:S11]  /*6c20*/  ISETP.NE.AND P0, PT, R39, RZ, PT ;  /* 0x000000ff2700720c */ /* 0x000ff60003f05270 */
[----:B------:R-:W-:Y:S05]  /*6c30*/  @P1 IMAD R4, R38, 0x1000, R81 ;  /* 0x0000100026041824 */ /* 0x000fea00078e0251 */
[----:B------:R-:W-:Y:S05]  /*6c40*/  @P1 IADD3 R2, PT, PT, R4, UR44, RZ ;  /* 0x0000002c04021c10 */ /* 0x000fea000fffe0ff */
[----:B------:R-:W-:Y:S01]  /*6c50*/  @P1 IMAD.IADD R2, R85, 0x1, R2 ;  /* 0x0000000155021824 */ /* 0x000fe200078e0202 */
[----:B------:R-:W-:Y:S06]  /*6c60*/  @P0 BRA `(.L_x_121) ;  /* 0x00000000000c0947 */ /* 0x000fec0003800000 */
[----:B--2---:R-:W-:Y:S04]  /*6c70*/  SHF.L.U32 R0, R75, 0x1f, RZ ;  /* 0x0000001f4b007819 */ /* 0x004fe800000006ff */
[----:B------:R-:W2:Y:S02]  /*6c80*/  SYNCS.PHASECHK.TRANS64.TRYWAIT P0, [R3+URZ+0x30], R0 ;  /* 0x00003000030075a7 */ /* 0x000ea400080011ff */
[----:B--2---:R-:W-:Y:S05]  /*6c90*/  @!P0 BRA `(.L_x_122) ;  /* 0x0000002400fc8947 */ /* 0x004fea0003800000 */
.L_x_121:
[----:B------:R-:W-:Y:S05]  /*6ca0*/  BSYNC B0 ;  /* 0x0000000000007941 */ /* 0x000fea0003800000 */
.L_x_120:
[----:B------:R-:W-:Y:S02]  /*6cb0*/  ISETP.NE.AND P0, PT, R84, RZ, PT ;  /* 0x000000ff5400720c */ /* 0x000fe40003f05270 */
[----:B------:R-:W-:Y:S11]  /*6cc0*/  IADD3 R38, PT, PT, R38, 0x1, RZ ;  /* 0x0000000126267810 */ /* 0x000ff60007ffe0ff */
[----:B------:R3:W4:Y:S04]  /*6cd0*/  @P0 LDS.128 R40, [R4+UR44+0x200] ;  /* 0x0002002c04280984 */ /* 0x0007280008000c00 */
[----:B------:R3:W1:Y:S02]  /*6ce0*/  @P0 LDS.128 R48, [R2+0x200] ;  /* 0x0002000002300984 */ /* 0x0006640000000c00 */
.L_x_119:
[----:B------:R-:W-:Y:S05]  /*6cf0*/  BSYNC B1 ;  /* 0x0000000000017941 */ /* 0x000fea0003800000 */
.L_x_118:
[----:B--2---:R-:W-:Y:S05]  /*6d00*/  VIADD R3, R34, 0x10 ;  /* 0x0000001022037836 */ /* 0x004fea0000000000 */
[----:B------:R-:W-:Y:S04]  /*6d10*/  SHF.R.U32.HI R3, RZ, 0x15, R3 ;  /* 0x00000015ff037819 */ /* 0x000fe80000011603 */
[----:B------:R-:W-:Y:S11]  /*6d20*/  LOP3.LUT P0, RZ, R3, 0x3, R70, 0x48, !PT ;  /* 0x0000000303ff7812 */ /* 0x000ff60007804846 */
[----:B------:R-:W-:Y:S02]  /*6d30*/  @!UPT UIADD3 URZ, UPT, UPT, URZ, URZ, URZ ;  /* 0x000000fffffff290 */ /* 0x000fe4000fffe0ff */
[----:B------:R-:W-:Y:S05]  /*6d40*/  @!P0 BRA `(.L_x_123) ;  /* 0x0000000000408947 */ /* 0x000fea0003800000 */
[----:B------:R-:W2:Y:S01]  /*6d50*/  LDCU.64 UR8, c[0x4][0x70] ;  /* 0x01000e00ff0877ac */ /* 0x000ea20008000a00 */
[----:B------:R-:W-:Y:S01]  /*6d60*/  MOV R3, 0x0 ;  /* 0x0000000000037802 */ /* 0x000fe20000000f00 */
[----:B------:R-:W-:Y:S02]  /*6d70*/  HFMA2 R12, -RZ, RZ, 0, 5.9604644775390625e-08 ;  /* 0x00000001ff0c7431 */ /* 0x000fe400000001ff */
[----:B------:R-:W-:Y:S02]  /*6d80*/  IMAD.MOV.U32 R8, RZ, RZ, 0x192 ;  /* 0x00000192ff087424 */ /* 0x000fe400078e00ff */
[----:B------:R-:W-:Y:S01]  /*6d90*/  IMAD.MOV.U32 R13, RZ, RZ, RZ ;  /* 0x000000ffff0d7224 */ /* 0x000fe200078e00ff */
[----:B------:R-:W5:Y:S01]  /*6da0*/  LDCU.64 UR6, c[0x4][0x78] ;  /* 0x01000f00ff0677ac */ /* 0x000f620008000a00 */
[----:B---3--:R-:W3:Y:S01]  /*6db0*/  LDC.64 R2, c[0x4][R3] ;  /* 0x0100000003027b82 */ /* 0x008ee20000000a00 */
[----:B------:R-:W4:Y:S01]  /*6dc0*/  LDCU.64 UR4, c[0x4][0x10] ;  /* 0x01000200ff0477ac */ /* 0x000f220008000a00 */
[----:B--2---:R-:W-:Y:S01]  /*6dd0*/  MOV R5, UR9 ;  /* 0x0000000900057c02 */ /* 0x004fe20008000f00 */
[----:B------:R-:W-:Y:S01]  /*6de0*/  IMAD.U32 R4, RZ, RZ, UR8 ;  /* 0x00000008ff047e24 */ /* 0x000fe2000f8e00ff */
[----:B-----5:R-:W-:Y:S01]  /*6df0*/  MOV R7, UR7 ;  /* 0x0000000700077c02 */ /* 0x020fe20008000f00 */
[----:B------:R-:W-:Y:S01]  /*6e00*/  IMAD.U32 R6, RZ, RZ, UR6 ;  /* 0x00000006ff067e24 */ /* 0x000fe2000f8e00ff */
[----:B----4-:R-:W-:Y:S01]  /*6e10*/  MOV R11, UR5 ;  /* 0x00000005000b7c02 */ /* 0x010fe20008000f00 */
[----:B------:R-:W-:Y:S02]  /*6e20*/  IMAD.U32 R10, RZ, RZ, UR4 ;  /* 0x00000004ff0a7e24 */ /* 0x000fe4000f8e00ff */
[----:B------:R-:W-:Y:S07]  /*6e30*/  LEPC R20, `(.L_x_123) ;  /* 0x000000001014794e */ /* 0x000fee0000000000 */
[----:B-1-3--:R-:W-:Y:S05]  /*6e40*/  CALL.ABS.NOINC R2 ;  /* 0x0000000002007343 */ /* 0x00afea0003c00000 */
.L_x_123:
[----:B------:R-:W-:Y:S01]  /*6e50*/  ISETP.NE.AND P6, PT, R82, RZ, PT ;  /* 0x000000ff5200720c */ /* 0x000fe20003fc5270 */
[----:B------:R-:W-:Y:S05]  /*6e60*/  WARPSYNC.ALL ;  /* 0x0000000000007948 */ /* 0x000fea0003800000 */
[----:B------:R-:W-:Y:S01]  /*6e70*/  R2UR UR4, R34 ;  /* 0x00000000220472ca */ /* 0x000fe200000e0000 */
[--C-:B----4-:R-:W-:Y:S01]  /*6e80*/  HADD2.F32 R20, -RZ, R40.reuse.H0_H0 ;  /* 0x20000028ff147230 */ /* 0x110fe20000004100 */
[----:B------:R-:W-:Y:S01]  /*6e90*/  ISETP.NE.AND P0, PT, R76, RZ, PT ;  /* 0x000000ff4c00720c */ /* 0x000fe20003f05270 */
[----:B------:R-:W-:Y:S01]  /*6ea0*/  HADD2.F32 R21, -RZ, R40.H1_H1 ;  /* 0x30000028ff157230 */ /* 0x000fe20000004100 */
[----:B------:R-:W-:Y:S01]  /*6eb0*/  MOV R86, UR48 ;  /* 0x0000003000567c02 */ /* 0x000fe20008000f00 */
[--C-:B------:R-:W-:Y:S01]  /*6ec0*/  HADD2.F32 R36, -RZ, R41.reuse.H1_H1 ;  /* 0x30000029ff247230 */ /* 0x100fe20000004100 */
[----:B------:R-:W-:Y:S01]  /*6ed0*/  MOV R87, UR37 ;  /* 0x0000002500577c02 */ /* 0x000fe20008000f00 */
[----:B-1----:R-:W-:Y:S01]  /*6ee0*/  HADD2.F32 R37, -RZ, R48.H0_H0 ;  /* 0x20000030ff257230 */ /* 0x002fe20000004100 */
[----:B------:R-:W-:Y:S01]  /*6ef0*/  @P6 LEA R86, R86, UR44, 0x3 ;  /* 0x0000002c56566c11 */ /* 0x000fe2000f8e18ff */
[----:B------:R-:W-:Y:S01]  /*6f00*/  BSSY.RECONVERGENT B0, `(.L_x_124) ;  /* 0x0000052000007945 */ /* 0x000fe20003800200 */
[----:B------:R-:W-:Y:S02]  /*6f10*/  @P6 SHF.L.U32 R92, R75, 0x1f, RZ ;  /* 0x0000001f4b5c6819 */ /* 0x000fe400000006ff */
[----:B------:R-:W-:Y:S01]  /*6f20*/  @P6 IADD3 R86, PT, PT, R86, 0x50, RZ ;  /* 0x0000005056566810 */ /* 0x000fe20007ffe0ff */
[----:B---3--:R-:W1:Y:S03]  /*6f30*/  LDTM.x16 R4, tmem[UR4+0x10] ;  /* 0x00001004000479ee */ /* 0x008e660008240000 */
[----:B------:R-:W-:Y:S02]  /*6f40*/  @P6 PRMT R86, R87, 0x654, R86 ;  /* 0x0000065457566816 */ /* 0x000fe40000000056 */
[----:B------:R-:W-:Y:S01]  /*6f50*/  LEA R87, R38, UR44, 0x3 ;  /* 0x0000002c26577c11 */ /* 0x000fe2000f8e18ff */
[C---:B-1----:R-:W-:Y:S01]  /*6f60*/  FMUL R0, R32.reuse, R4 ;  /* 0x0000000420007220 */ /* 0x042fe20000400000 */
[C---:B------:R-:W-:Y:S01]  /*6f70*/  FMUL R2, R32.reuse, R5 ;  /* 0x0000000520027220 */ /* 0x040fe20000400000 */
[C---:B------:R-:W-:Y:S01]  /*6f80*/  FMUL R3, R32.reuse, R6 ;  /* 0x0000000620037220 */ /* 0x040fe20000400000 */
[C---:B------:R-:W-:Y:S01]  /*6f90*/  FMUL R7, R32.reuse, R7 ;  /* 0x0000000720077220 */ /* 0x040fe20000400000 */
[C---:B------:R-:W-:Y:S01]  /*6fa0*/  FFMA R0, R35.reuse, R20, R0 ;  /* 0x0000001423007223 */ /* 0x040fe20000000000 */
[----:B------:R-:W-:Y:S02]  /*6fb0*/  HADD2.F32 R20, -RZ, R41.H0_H0 ;  /* 0x20000029ff147230 */ /* 0x000fe40000004100 */
[C---:B------:R-:W-:Y:S01]  /*6fc0*/  FFMA R2, R35.reuse, R21, R2 ;  /* 0x0000001523027223 */ /* 0x040fe20000000002 */
[C---:B------:R-:W-:Y:S01]  /*6fd0*/  FMUL R4, R32.reuse, R8 ;  /* 0x0000000820047220 */ /* 0x040fe20000400000 */
[C---:B------:R-:W-:Y:S01]  /*6fe0*/  FMUL R5, R32.reuse, R9 ;  /* 0x0000000920057220 */ /* 0x040fe20000400000 */
[--C-:B------:R-:W-:Y:S02]  /*6ff0*/  HADD2.F32 R21, -RZ, R43.reuse.H0_H0 ;  /* 0x2000002bff157230 */ /* 0x100fe40000004100 */
[C---:B------:R-:W-:Y:S01]  /*7000*/  FFMA R3, R35.reuse, R20, R3 ;  /* 0x0000001423037223 */ /* 0x040fe20000000003 */
[--C-:B------:R-:W-:Y:S02]  /*7010*/  HADD2.F32 R20, -RZ, R42.reuse.H0_H0 ;  /* 0x2000002aff147230 */ /* 0x100fe40000004100 */
[C---:B------:R-:W-:Y:S01]  /*7020*/  FFMA R7, R35.reuse, R36, R7 ;  /* 0x0000002423077223 */ /* 0x040fe20000000007 */
[C---:B------:R-:W-:Y:S01]  /*7030*/  FMUL R6, R32.reuse, R10 ;  /* 0x0000000a20067220 */ /* 0x040fe20000400000 */
[----:B------:R-:W-:Y:S02]  /*7040*/  HADD2.F32 R36, -RZ, R43.H1_H1 ;  /* 0x3000002bff247230 */ /* 0x000fe40000004100 */
[C---:B------:R-:W-:Y:S01]  /*7050*/  FMUL R11, R32.reuse, R11 ;  /* 0x0000000b200b7220 */ /* 0x040fe20000400000 */
[C---:B------:R-:W-:Y:S01]  /*7060*/  FFMA R4, R35.reuse, R20, R4 ;  /* 0x0000001423047223 */ /* 0x040fe20000000004 */
[----:B------:R-:W-:Y:S02]  /*7070*/  HADD2.F32 R20, -RZ, R42.H1_H1 ;  /* 0x3000002aff147230 */ /* 0x000fe40000004100 */
[C---:B------:R-:W-:Y:S01]  /*7080*/  FMUL R8, R32.reuse, R12 ;  /* 0x0000000c20087220 */ /* 0x040fe20000400000 */
[C---:B------:R-:W-:Y:S01]  /*7090*/  FMUL R9, R32.reuse, R13 ;  /* 0x0000000d20097220 */ /* 0x040fe20000400000 */
[C---:B------:R-:W-:Y:S01]  /*70a0*/  FMUL R10, R32.reuse, R14 ;  /* 0x0000000e200a7220 */ /* 0x040fe20000400000 */
[C---:B------:R-:W-:Y:S01]  /*70b0*/  FMUL R15, R32.reuse, R15 ;  /* 0x0000000f200f7220 */ /* 0x040fe20000400000 */
[C---:B------:R-:W-:Y:S01]  /*70c0*/  FFMA R5, R35.reuse, R20, R5 ;  /* 0x0000001423057223 */ /* 0x040fe20000000005 */
[----:B------:R-:W-:Y:S02]  /*70d0*/  HADD2.F32 R20, -RZ, R48.H1_H1 ;  /* 0x30000030ff147230 */ /* 0x000fe40000004100 */
[C---:B------:R-:W-:Y:S01]  /*70e0*/  FFMA R6, R35.reuse, R21, R6 ;  /* 0x0000001523067223 */ /* 0x040fe20000000006 */
[C---:B------:R-:W-:Y:S01]  /*70f0*/  FFMA R11, R35.reuse, R36, R11 ;  /* 0x00000024230b7223 */ /* 0x040fe2000000000b */
[C---:B------:R-:W-:Y:S01]  /*7100*/  FFMA R8, R35.reuse, R37, R8 ;  /* 0x0000002523087223 */ /* 0x040fe20000000008 */
[--C-:B------:R-:W-:Y:S02]  /*7110*/  HADD2.F32 R21, -RZ, R49.reuse.H0_H0 ;  /* 0x20000031ff157230 */ /* 0x100fe40000004100 */
[C---:B------:R-:W-:Y:S01]  /*7120*/  FFMA R9, R35.reuse, R20, R9 ;  /* 0x0000001423097223 */ /* 0x040fe20000000009 */
[----:B------:R-:W-:Y:S02]  /*7130*/  HADD2.F32 R20, -RZ, R49.H1_H1 ;  /* 0x30000031ff147230 */ /* 0x000fe40000004100 */
[C---:B------:R-:W-:Y:S01]  /*7140*/  FMUL R12, R32.reuse, R16 ;  /* 0x00000010200c7220 */ /* 0x040fe20000400000 */
[C---:B------:R-:W-:Y:S01]  /*7150*/  FMUL R13, R32.reuse, R17 ;  /* 0x00000011200d7220 */ /* 0x040fe20000400000 */
[C---:B------:R-:W-:Y:S01]  /*7160*/  FFMA R10, R35.reuse, R21, R10 ;  /* 0x00000015230a7223 */ /* 0x040fe2000000000a */
[--C-:B------:R-:W-:Y:S02]  /*7170*/  HADD2.F32 R21, -RZ, R50.reuse.H0_H0 ;  /* 0x20000032ff157230 */ /* 0x100fe40000004100 */
[C---:B------:R-:W-:Y:S01]  /*7180*/  FFMA R15, R35.reuse, R20, R15 ;  /* 0x00000014230f7223 */ /* 0x040fe2000000000f */
[----:B------:R-:W-:Y:S02]  /*7190*/  HADD2.F32 R20, -RZ, R50.H1_H1 ;  /* 0x30000032ff147230 */ /* 0x000fe40000004100 */
[C---:B------:R-:W-:Y:S01]  /*71a0*/  FMUL R14, R32.reuse, R18 ;  /* 0x00000012200e7220 */ /* 0x040fe20000400000 */
[--C-:B------:R-:W-:Y:S02]  /*71b0*/  HADD2.F32 R37, -RZ, R51.reuse.H0_H0 ;  /* 0x20000033ff257230 */ /* 0x100fe40000004100 */
[----:B------:R-:W-:Y:S01]  /*71c0*/  FMUL R19, R32, R19 ;  /* 0x0000001320137220 */ /* 0x000fe20000400000 */
[----:B------:R-:W-:Y:S01]  /*71d0*/  HADD2.F32 R36, -RZ, R51.H1_H1 ;  /* 0x30000033ff247230 */ /* 0x000fe20000004100 */
        /* <DEDUP_REMOVED lines=22> */
[----:B------:R-:W-:Y:S02]  /*7340*/  UIADD3 UR12, UP0, UPT, UR50, 0x680, URZ ;  /* 0x00000680320c7890 */ /* 0x000fe4000ff1e0ff */
[----:B------:R-:W-:Y:S02]  /*7350*/  UIADD3 UR9, UPT, UPT, UR41, 0x10, URZ ;  /* 0x0000001029097890 */ /* 0x000fe4000fffe0ff */
[----:B------:R-:W-:Y:S02]  /*7360*/  UIADD3 UR8, UPT, UPT, UR44, 0x1200, URZ ;  /* 0x000012002c087890 */ /* 0x000fe4000fffe0ff */
[----:B------:R-:W-:Y:S01]  /*7370*/  UIADD3.X UR13, UPT, UPT, URZ, UR51, URZ, UP0, !UPT ;  /* 0x00000033ff0d7290 */ /* 0x000fe200087fe4ff */
[----:B------:R-:W-:Y:S01]  /*7380*/  UMOV UR10, UR42 ;  /* 0x0000002a000a7c82 */ /* 0x000fe20008000000 */
[----:B------:R-:W-:Y:S01]  /*7390*/  UMOV UR11, UR36 ;  /* 0x00000024000b7c82 */ /* 0x000fe20008000000 */
[----:B------:R-:W-:Y:S02]  /*73a0*/  UIADD3 UR5, UPT, UPT, UR41, 0x50, URZ ;  /* 0x0000005029057890 */ /* 0x000fe4000fffe0ff */
[----:B------:R-:W-:Y:S01]  /*73b0*/  UIADD3 UR4, UPT, UPT, UR44, 0x1a00, URZ ;  /* 0x00001a002c047890 */ /* 0x000fe2000fffe0ff */
[----:B------:R-:W-:Y:S03]  /*73c0*/  UMOV UR6, UR42 ;  /* 0x0000002a00067c82 */ /* 0x000fe60008000000 */
[----:B------:R2:W-:Y:S01]  /*73d0*/  UTMASTG.3D [UR8], [UR12] ;  /* 0x000000080c0073b5 */ /* 0x0005e20008010000 */
[----:B------:R-:W-:Y:S04]  /*73e0*/  UMOV UR7, UR36 ;  /* 0x0000002400077c82 */ /* 0x000fe80008000000 */
[----:B------:R2:W-:Y:S01]  /*73f0*/  UTMASTG.3D [UR4], [UR12] ;  /* 0x000000040c0073b5 */ /* 0x0005e20008010000 */
[----:B------:R0:W-:Y:S01]  /*7400*/  UTMACMDFLUSH ;  /* 0x00000000000079b7 */ /* 0x0001e20000000000 */
[----:B--2---:R-:W-:Y:S04]  /*7410*/  DEPBAR.LE SB0, 0x1 ;  /* 0x000080400000791a */ /* 0x004fe80000000000 */
.L_x_125:
[----:B------:R-:W-:Y:S05]  /*7420*/  BSYNC.RECONVERGENT B0 ;  /* 0x0000000000007941 */ /* 0x000fea0003800200 */
.L_x_124:
[----:B------:R-:W-:Y:S01]  /*7430*/  BAR.SYNC.DEFER_BLOCKING 0x1, 0x80 ;  /* 0x0042000000007b1d */ /* 0x000fe20000010000 */
[----:B------:R-:W-:Y:S04]  /*7440*/  UIADD3 UR40, UPT, UPT, UR48, 0x1, URZ ;  /* 0x0000000130287890 */ /* 0x000fe8000fffe0ff */
[----:B------:R-:W-:Y:S04]  /*7450*/  UISETP.NE.AND UP0, UPT, UR40, 0x4, UPT ;  /* 0x000000042800788c */ /* 0x000fe8000bf05270 */
[----:B------:R-:W-:Y:S01]  /*7460*/  USEL UR40, UR40, URZ, UP0 ;  /* 0x000000ff28287287 */ /* 0x000fe20008000000 */
[----:B------:R2:W-:Y:S01]  /*7470*/  @P6 SYNCS.ARRIVE.TRANS64.RED.A1T0 RZ, [R86+URZ], RZ ;  /* 0x000000ff56ff69a7 */ /* 0x0005e200081004ff */
[----:B------:R-:W-:Y:S01]  /*7480*/  BSSY B1, `(.L_x_126) ;  /* 0x0000013000017945 */ /* 0x000fe20003800000 */
[----:B------:R-:W3:Y:S02]  /*7490*/  @P6 SYNCS.PHASECHK.TRANS64.TRYWAIT P0, [R87+URZ+0x30], R92 ;  /* 0x0000305c570065a7 */ /* 0x000ee400080011ff */
[----:B---3--:R-:W-:Y:S01]  /*74a0*/  @P6 SEL R39, RZ, 0x1, !P0 ;  /* 0x00000001ff276807 */ /* 0x008fe20004000000 */
[----:B--2---:R-:W-:Y:S06]  /*74b0*/  @!P6 BRA `(.L_x_127) ;  /* 0x00000000003ce947 */ /* 0x004fec0003800000 */
[----:B------:R-:W-:Y:S01]  /*74c0*/  ISETP.NE.AND P1, PT, R84, RZ, PT ;  /* 0x000000ff5400720c */ /* 0x000fe20003f25270 */
[----:B------:R-:W-:Y:S01]  /*74d0*/  BSSY B0, `(.L_x_128) ;  /* 0x0000009000007945 */ /* 0x000fe20003800000 */
[----:B------:R-:W-:Y:S11]  /*74e0*/  ISETP.NE.AND P0, PT, R39, RZ, PT ;  /* 0x000000ff2700720c */ /* 0x000ff60003f05270 */
[----:B------:R-:W-:Y:S05]  /*74f0*/  @P1 IMAD R2, R38, 0x1000, R81 ;  /* 0x0000100026021824 */ /* 0x000fea00078e0251 */
[----:B------:R-:W-:Y:S05]  /*7500*/  @P1 IADD3 R0, PT, PT, R2, UR44, RZ ;  /* 0x0000002c02001c10 */ /* 0x000fea000fffe0ff */
[----:B------:R-:W-:Y:S01]  /*7510*/  @P1 IMAD.IADD R0, R85, 0x1, R0 ;  /* 0x0000000155001824 */ /* 0x000fe200078e0200 */
[----:B------:R-:W-:Y:S06]  /*7520*/  @P0 BRA `(.L_x_129) ;  /* 0x00000000000c0947 */ /* 0x000fec0003800000 */
[----:B------:R-:W-:Y:S04]  /*7530*/  SHF.L.U32 R4, R75, 0x1f, RZ ;  /* 0x0000001f4b047819 */ /* 0x000fe800000006ff */
[----:B------:R-:W2:Y:S02]  /*7540*/  SYNCS.PHASECHK.TRANS64.TRYWAIT P0, [R87+URZ+0x30], R4 ;  /* 0x00003004570075a7 */ /* 0x000ea400080011ff */
[----:B--2---:R-:W-:Y:S05]  /*7550*/  @!P0 BRA `(.L_x_130) ;  /* 0x0000001c00e08947 */ /* 0x004fea0003800000 */
.L_x_129:
[----:B------:R-:W-:Y:S05]  /*7560*/  BSYNC B0 ;  /* 0x0000000000007941 */ /* 0x000fea0003800000 */
.L_x_128:
[----:B------:R-:W-:Y:S02]  /*7570*/  ISETP.NE.AND P0, PT, R84, RZ, PT ;  /* 0x000000ff5400720c */ /* 0x000fe40003f05270 */
[----:B------:R-:W-:Y:S11]  /*7580*/  IADD3 R38, PT, PT, R38, 0x1, RZ ;  /* 0x0000000126267810 */ /* 0x000ff60007ffe0ff */
[----:B------:R3:W4:Y:S04]  /*7590*/  @P0 LDS.128 R40, [R2+UR44+0x200] ;  /* 0x0002002c02280984 */ /* 0x0007280008000c00 */
[----:B------:R3:W1:Y:S02]  /*75a0*/  @P0 LDS.128 R48, [R0+0x200] ;  /* 0x0002000000300984 */ /* 0x0006640000000c00 */
.L_x_127:
[----:B------:R-:W-:Y:S05]  /*75b0*/  BSYNC B1 ;  /* 0x0000000000017941 */ /* 0x000fea0003800000 */
.L_x_126:
[----:B------:R-:W-:Y:S05]  /*75c0*/  VIADD R3, R34, 0x20 ;  /* 0x0000002022037836 */ /* 0x000fea0000000000 */
[----:B------:R-:W-:Y:S04]  /*75d0*/  SHF.R.U32.HI R3, RZ, 0x15, R3 ;  /* 0x00000015ff037819 */ /* 0x000fe80000011603 */
[----:B------:R-:W-:Y:S11]  /*75e0*/  LOP3.LUT P0, RZ, R3, 0x3, R70, 0x48, !PT ;  /* 0x0000000303ff7812 */ /* 0x000ff60007804846 */
[----:B------:R-:W-:Y:S02]  /*75f0*/  @!UPT UIADD3 URZ, UPT, UPT, URZ, URZ, URZ ;  /* 0x000000fffffff290 */ /* 0x000fe4000fffe0ff */
[----:B------:R-:W-:Y:S05]  /*7600*/  @!P0 BRA `(.L_x_131) ;  /* 0x0000000000408947 */ /* 0x000fea0003800000 */
[----:B------:R-:W5:Y:S01]  /*7610*/  LDCU.64 UR8, c[0x4][0x70] ;  /* 0x01000e00ff0877ac */ /* 0x000f620008000a00 */
[----:B------:R-:W-:Y:S01]  /*7620*/  MOV R3, 0x0 ;  /* 0x0000000000037802 */ /* 0x000fe20000000f00 */
[----:B------:R-:W-:Y:S02]  /*7630*/  HFMA2 R12, -RZ, RZ, 0, 5.9604644775390625e-08 ;  /* 0x00000001ff0c7431 */ /* 0x000fe400000001ff */
[----:B------:R-:W-:Y:S02]  /*7640*/  IMAD.MOV.U32 R8, RZ, RZ, 0x192 ;  /* 0x00000192ff087424 */ /* 0x000fe400078e00ff */
[----:B------:R-:W-:Y:S01]  /*7650*/  IMAD.MOV.U32 R13, RZ, RZ, RZ ;  /* 0x000000ffff0d7224 */ /* 0x000fe200078e00ff */
[----:B------:R-:W4:Y:S01]  /*7660*/  LDCU.64 UR6, c[0x4][0x78] ;  /* 0x01000f00ff0677ac */ /* 0x000f220008000a00 */
[----:B---3--:R-:W3:Y:S01]  /*7670*/  LDC.64 R2, c[0x4][R3] ;  /* 0x0100000003027b82 */ /* 0x008ee20000000a00 */
[----:B------:R-:W1:Y:S01]  /*7680*/  LDCU.64 UR4, c[0x4][0x10] ;  /* 0x01000200ff0477ac */ /* 0x000e620008000a00 */
[----:B-----5:R-:W-:Y:S01]  /*7690*/  MOV R5, UR9 ;  /* 0x0000000900057c02 */ /* 0x020fe20008000f00 */
[----:B--2---:R-:W-:Y:S01]  /*76a0*/  IMAD.U32 R4, RZ, RZ, UR8 ;  /* 0x00000008ff047e24 */ /* 0x004fe2000f8e00ff */
[----:B----4-:R-:W-:Y:S01]  /*76b0*/  MOV R7, UR7 ;  /* 0x0000000700077c02 */ /* 0x010fe20008000f00 */
[----:B------:R-:W-:Y:S01]  /*76c0*/  IMAD.U32 R6, RZ, RZ, UR6 ;  /* 0x00000006ff067e24 */ /* 0x000fe2000f8e00ff */
[----:B-1----:R-:W-:Y:S01]  /*76d0*/  MOV R11, UR5 ;  /* 0x00000005000b7c02 */ /* 0x002fe20008000f00 */
[----:B------:R-:W-:Y:S02]  /*76e0*/  IMAD.U32 R10, RZ, RZ, UR4 ;  /* 0x00000004ff0a7e24 */ /* 0x000fe4000f8e00ff */
[----:B------:R-:W-:Y:S07]  /*76f0*/  LEPC R20, `(.L_x_131) ;  /* 0x000000001014794e */ /* 0x000fee0000000000 */
[----:B---3--:R-:W-:Y:S05]  /*7700*/  CALL.ABS.NOINC R2 ;  /* 0x0000000002007343 */ /* 0x008fea0003c00000 */
.L_x_131:
        /* <DEDUP_REMOVED lines=8> */
[----:B--2---:R-:W-:Y:S01]  /*7790*/  MOV R87, UR37 ;  /* 0x0000002500577c02 */ /* 0x004fe20008000f00 */
[----:B-1----:R-:W-:Y:S01]  /*77a0*/  HADD2.F32 R37, -RZ, R48.H0_H0 ;  /* 0x20000030ff257230 */ /* 0x002fe20000004100 */
[----:B------:R-:W-:Y:S01]  /*77b0*/  @P6 LEA R86, R86, UR44, 0x3 ;  /* 0x0000002c56566c11 */ /* 0x000fe2000f8e18ff */
[----:B------:R-:W-:Y:S01]  /*77c0*/  BSSY.RECONVERGENT B0, `(.L_x_132) ;  /* 0x0000052000007945 */ /* 0x000fe20003800200 */
[----:B------:R-:W-:Y:S02]  /*77d0*/  LEA R92, R38, UR44, 0x3 ;  /* 0x0000002c265c7c11 */ /* 0x000fe4000f8e18ff */
[----:B------:R-:W-:Y:S01]  /*77e0*/  @P6 IADD3 R86, PT, PT, R86, 0x50, RZ ;  /* 0x0000005056566810 */ /* 0x000fe20007ffe0ff */
[----:B------:R-:W3:Y:S03]  /*77f0*/  LDTM.x16 R4, tmem[UR4+0x20] ;  /* 0x00002004000479ee */ /* 0x000ee60008240000 */
[----:B------:R-:W-:Y:S02]  /*7800*/  @P6 PRMT R86, R87, 0x654, R86 ;  /* 0x0000065457566816 */ /* 0x000fe40000000056 */
[----:B------:R-:W-:Y:S01]  /*7810*/  @P6 SHF.L.U32 R87, R75, 0x1f, RZ ;  /* 0x0000001f4b576819 */ /* 0x000fe200000006ff */
[C---:B---3--:R-:W-:Y:S01]  /*7820*/  FMUL R0, R32.reuse, R4 ;  /* 0x0000000420007220 */ /* 0x048fe20000400000 */
        /* <DEDUP_REMOVED lines=75> */
.L_x_133:
[----:B------:R-:W-:Y:S05]  /*7ce0*/  BSYNC.RECONVERGENT B0 ;  /* 0x0000000000007941 */ /* 0x000fea0003800200 */
.L_x_132:
        /* <DEDUP_REMOVED lines=19> */
.L_x_137:
[----:B------:R-:W-:Y:S05]  /*7e20*/  BSYNC B0 ;  /* 0x0000000000007941 */ /* 0x000fea0003800000 */
.L_x_136:
[----:B------:R-:W-:Y:S11]  /*7e30*/  ISETP.NE.AND P0, PT, R84, RZ, PT ;  /* 0x000000ff5400720c */ /* 0x000ff60003f05270 */
[----:B------:R-:W-:Y:S02]  /*7e40*/  @!UPT UIADD3 URZ, UPT, UPT, URZ, URZ, URZ ;  /* 0x000000fffffff290 */ /* 0x000fe4000fffe0ff */
[----:B------:R3:W4:Y:S04]  /*7e50*/  @P0 LDS.128 R40, [R38+UR44+0x200] ;  /* 0x0002002c26280984 */ /* 0x0007280008000c00 */
[----:B------:R3:W1:Y:S02]  /*7e60*/  @P0 LDS.128 R48, [R85+0x200] ;  /* 0x0002000055300984 */ /* 0x0006640000000c00 */
.L_x_135:
[----:B------:R-:W-:Y:S05]  /*7e70*/  BSYNC B1 ;  /* 0x0000000000017941 */ /* 0x000fea0003800000 */
.L_x_134:
        /* <DEDUP_REMOVED lines=11> */
[----:B------:R-:W1:Y:S01]  /*7f30*/  LDC.64 R2, c[0x4][R3] ;  /* 0x0100000003027b82 */ /* 0x000e620000000a00 */
[----:B------:R-:W3:Y:S01]  /*7f40*/  LDCU.64 UR4, c[0x4][0x10] ;  /* 0x01000200ff0477ac */ /* 0x000ee20008000a00 */
[----:B--2---:R-:W-:Y:S01]  /*7f50*/  MOV R5, UR9 ;  /* 0x0000000900057c02 */ /* 0x004fe20008000f00 */
[----:B------:R-:W-:Y:S01]  /*7f60*/  IMAD.U32 R4, RZ, RZ, UR8 ;  /* 0x00000008ff047e24 */ /* 0x000fe2000f8e00ff */
[----:B-----5:R-:W-:Y:S01]  /*7f70*/  MOV R7, UR7 ;  /* 0x0000000700077c02 */ /* 0x020fe20008000f00 */
[----:B------:R-:W-:Y:S01]  /*7f80*/  IMAD.U32 R6, RZ, RZ, UR6 ;  /* 0x00000006ff067e24 */ /* 0x000fe2000f8e00ff */
[----:B---3--:R-:W-:Y:S01]  /*7f90*/  MOV R11, UR5 ;  /* 0x00000005000b7c02 */ /* 0x008fe20008000f00 */
[----:B------:R-:W-:Y:S02]  /*7fa0*/  IMAD.U32 R10, RZ, RZ, UR4 ;  /* 0x00000004ff0a7e24 */ /* 0x000fe4000f8e00ff */
[----:B------:R-:W-:Y:S07]  /*7fb0*/  LEPC R20, `(.L_x_139) ;  /* 0x000000001014794e */ /* 0x000fee0000000000 */
[----:B-1--4-:R-:W-:Y:S05]  /*7fc0*/  CALL.ABS.NOINC R2 ;  /* 0x0000000002007343 */ /* 0x012fea0003c00000 */
.L_x_139:
[----:B------:R-:W-:Y:S01]  /*7fd0*/  ISETP.NE.AND P0, PT, R76, RZ, PT ;  /* 0x000000ff4c00720c */ /* 0x000fe20003f05270 */
[----:B------:R-:W-:Y:S05]  /*7fe0*/  WARPSYNC.ALL ;  /* 0x0000000000007948 */ /* 0x000fea0003800000 */
[----:B------:R-:W-:Y:S01]  /*7ff0*/  R2UR UR4, R34 ;  /* 0x00000000220472ca */ /* 0x000fe200000e0000 */
[--C-:B----4-:R-:W-:Y:S01]  /*8000*/  HADD2.F32 R20, -RZ, R40.reuse.H0_H0 ;  /* 0x20000028ff147230 */ /* 0x110fe20000004100 */
[----:B------:R-:W-:Y:S01]  /*8010*/  IADD3 R78, PT, PT, R78, 0xc0, RZ ;  /* 0x000000c04e4e7810 */ /* 0x000fe20007ffe0ff */
[----:B------:R-:W-:Y:S01]  /*8020*/  HADD2.F32 R36, -RZ, R40.H1_H1 ;  /* 0x30000028ff247230 */ /* 0x000fe20000004100 */
[----:B------:R-:W-:Y:S01]  /*8030*/  BSSY.RECONVERGENT B0, `(.L_x_140) ;  /* 0x0000053000007945 */ /* 0x000fe20003800200 */
[--C-:B------:R-:W-:Y:S01]  /*8040*/  HADD2.F32 R21, -RZ, R41.reuse.H0_H0 ;  /* 0x20000029ff157230 */ /* 0x100fe20000004100 */
[----:B------:R-:W-:Y:S01]  /*8050*/  LOP3.LUT R78, R78, 0xfefffff8, RZ, 0xc0, !PT ;  /* 0xfefffff84e4e7812 */ /* 0x000fe200078ec0ff */
[----:B---3--:R-:W-:Y:S02]  /*8060*/  HADD2.F32 R38, -RZ, R41.H1_H1 ;  /* 0x30000029ff267230 */ /* 0x008fe40000004100 */
[--C-:B------:R-:W-:Y:S02]  /*8070*/  HADD2.F32 R37, -RZ, R42.reuse.H0_H0 ;  /* 0x2000002aff257230 */ /* 0x100fe40000004100 */
[----:B------:R-:W-:Y:S02]  /*8080*/  HADD2.F32 R40, -RZ, R42.H1_H1 ;  /* 0x3000002aff287230 */ /* 0x000fe40000004100 */
[----:B------:R-:W2:Y:S01]  /*8090*/  LDTM.x16 R4, tmem[UR4+0x30] ;  /* 0x00003004000479ee */ /* 0x000ea20008240000 */
[----:B------:R-:W-:Y:S01]  /*80a0*/  NOP ;  /* 0x0000000000007918 */ /* 0x000fe20000000000 */
[----:B--2---:R2:W-:Y:S01]  /*80b0*/  SYNCS.ARRIVE.TRANS64.RED.A1T0 RZ, [R78+URZ], RZ ;  /* 0x000000ff4eff79a7 */ /* 0x0045e200081004ff */
[--C-:B------:R-:W-:Y:S02]  /*80c0*/  HADD2.F32 R39, -RZ, R43.reuse.H0_H0 ;  /* 0x2000002bff277230 */ /* 0x100fe40000004100 */
[----:B------:R-:W-:Y:S02]  /*80d0*/  HADD2.F32 R42, -RZ, R43.H1_H1 ;  /* 0x3000002bff2a7230 */ /* 0x000fe40000004100 */
[--C-:B-1----:R-:W-:Y:S02]  /*80e0*/  HADD2.F32 R41, -RZ, R48.reuse.H0_H0 ;  /* 0x20000030ff297230 */ /* 0x102fe40000004100 */
[----:B------:R-:W-:Y:S02]  /*80f0*/  HADD2.F32 R43, -RZ, R48.H1_H1 ;  /* 0x30000030ff2b7230 */ /* 0x000fe40000004100 */
[--C-:B------:R-:W-:Y:S02]  /*8100*/  HADD2.F32 R44, -RZ, R49.reuse.H0_H0 ;  /* 0x20000031ff2c7230 */ /* 0x100fe40000004100 */
[----:B------:R-:W-:Y:S02]  /*8110*/  HADD2.F32 R46, -RZ, R49.H1_H1 ;  /* 0x30000031ff2e7230 */ /* 0x000fe40000004100 */
[--C-:B------:R-:W-:Y:S02]  /*8120*/  HADD2.F32 R45, -RZ, R50.reuse.H0_H0 ;  /* 0x20000032ff2d7230 */ /* 0x100fe40000004100 */
[----:B------:R-:W-:Y:S02]  /*8130*/  HADD2.F32 R48, -RZ, R50.H1_H1 ;  /* 0x30000032ff307230 */ /* 0x000fe40000004100 */
[--C-:B------:R-:W-:Y:S02]  /*8140*/  HADD2.F32 R47, -RZ, R51.reuse.H0_H0 ;  /* 0x20000033ff2f7230 */ /* 0x100fe40000004100 */
[----:B------:R-:W-:Y:S02]  /*8150*/  HADD2.F32 R50, -RZ, R51.H1_H1 ;  /* 0x30000033ff327230 */ /* 0x000fe40000004100 */
[C---:B------:R-:W-:Y:S01]  /*8160*/  FMUL R4, R32.reuse, R4 ;  /* 0x0000000420047220 */ /* 0x040fe20000400000 */
[C---:B------:R-:W-:Y:S01]  /*8170*/  FMUL R5, R32.reuse, R5 ;  /* 0x0000000520057220 */ /* 0x040fe20000400000 */
[C---:B------:R-:W-:Y:S01]  /*8180*/  FMUL R6, R32.reuse, R6 ;  /* 0x0000000620067220 */ /* 0x040fe20000400000 */
[C---:B------:R-:W-:Y:S01]  /*8190*/  FMUL R7, R32.reuse, R7 ;  /* 0x0000000720077220 */ /* 0x040fe20000400000 */
[C---:B------:R-:W-:Y:S01]  /*81a0*/  FFMA R4, R35.reuse, R20, R4 ;  /* 0x0000001423047223 */ /* 0x040fe20000000004 */
        /* <DEDUP_REMOVED lines=21> */
[----:B------:R-:W-:Y:S01]  /*8300*/  FFMA R15, R35, R46, R15 ;  /* 0x0000002e230f7223 */ /* 0x000fe2000000000f */
        /* <DEDUP_REMOVED lines=20> */
[----:B-1----:R-:W1:Y:S02]  /*8450*/  FENCE.VIEW.ASYNC.S ;  /* 0x00000000000073c6 */ /* 0x002e640000000000 */
[----:B-1----:R-:W-:Y:S06]  /*8460*/  BAR.SYNC.DEFER_BLOCKING 0x1, 0x80 ;  /* 0x0042000000007b1d */ /* 0x002fec0000010000 */
        /* <DEDUP_REMOVED lines=14> */
[----:B-1----:R-:W-:Y:S04]  /*8550*/  DEPBAR.LE SB0, 0x1 ;  /* 0x000080400000791a */ /* 0x002fe80000000000 */
.L_x_141:
[----:B------:R-:W-:Y:S05]  /*8560*/  BSYNC.RECONVERGENT B0 ;  /* 0x0000000000007941 */ /* 0x000fea0003800200 */
.L_x_140:
[----:B------:R-:W-:Y:S01]  /*8570*/  BAR.SYNC.DEFER_BLOCKING 0x1, 0x80 ;  /* 0x0042000000007b1d */ /* 0x000fe20000010000 */
[----:B------:R-:W-:Y:S01]  /*8580*/  UISETP.NE.AND UP0, UPT, UR45, -0x4, UPT ;  /* 0xfffffffc2d00788c */ /* 0x000fe2000bf05270 */
[----:B------:R-:W-:Y:S08]  /*8590*/  IADD3 R0, PT, PT, R30, 0x1, RZ ;  /* 0x000000011e007810 */ /* 0x000ff00007ffe0ff */
[----:B------:R-:W-:Y:S05]  /*85a0*/  BRA.U !UP0, `(.L_x_142) ;  /* 0x0000000108287547 */ /* 0x000fea000b800000 */
[----:B------:R-:W-:Y:S01]  /*85b0*/  ISETP.NE.AND P0, PT, R82, RZ, PT ;  /* 0x000000ff5200720c */ /* 0x000fe20003f05270 */
[----:B------:R-:W-:Y:S01]  /*85c0*/  IMAD.U32 R3, RZ, RZ, UR48 ;  /* 0x00000030ff037e24 */ /* 0x000fe2000f8e00ff */
[----:B------:R-:W-:Y:S01]  /*85d0*/  UIADD3 UR48, UPT, UPT, UR48, 0x1, URZ ;  /* 0x0000000130307890 */ /* 0x000fe2000fffe0ff */
[----:B------:R-:W-:Y:S03]  /*85e0*/  IMAD.U32 R2, RZ, RZ, UR37 ;  /* 0x00000025ff027e24 */ /* 0x000fe6000f8e00ff */
[----:B------:R-:W-:Y:S04]  /*85f0*/  UISETP.NE.AND UP0, UPT, UR48, 0x4, UPT ;  /* 0x000000043000788c */ /* 0x000fe8000bf05270 */
[----:B------:R-:W-:Y:S03]  /*8600*/  USEL UR48, UR48, URZ, UP0 ;  /* 0x000000ff30307287 */ /* 0x000fe60008000000 */
[----:B------:R-:W-:Y:S05]  /*8610*/  @P0 LEA R3, R3, UR44, 0x3 ;  /* 0x0000002c03030c11 */ /* 0x000fea000f8e18ff */
[----:B------:R-:W-:Y:S05]  /*8620*/  @P0 VIADD R3, R3, 0x50 ;  /* 0x0000005003030836 */ /* 0x000fea0000000000 */
[----:B------:R-:W-:Y:S04]  /*8630*/  @P0 PRMT R2, R2, 0x654, R3 ;  /* 0x0000065402020816 */ /* 0x000fe80000000003 */
[----:B------:R1:W-:Y:S03]  /*8640*/  @P0 SYNCS.ARRIVE.TRANS64.RED.A1T0 RZ, [R2+URZ], RZ ;  /* 0x000000ff02ff09a7 */ /* 0x0003e600081004ff */
.L_x_142:
[----:B------:R-:W-:Y:S01]  /*8650*/  ISETP.NE.AND P2, PT, R77, RZ, PT ;  /* 0x000000ff4d00720c */ /* 0x000fe20003f45270 */
[----:B------:R-:W-:Y:S01]  /*8660*/  UIADD3 UR45, UPT, UPT, UR45, 0x4, URZ ;  /* 0x000000042d2d7890 */ /* 0x000fe2000fffe0ff */
[----:B------:R-:W-:Y:S01]  /*8670*/  ISETP.NE.AND P0, PT, R80, 0x2, PT ;  /* 0x000000025000780c */ /* 0x000fe20003f05270 */
[----:B------:R-:W-:Y:S01]  /*8680*/  IMAD.IADD R20, R29, 0x1, R62 ;  /* 0x000000011d147824 */ /* 0x000fe200078e023e */
[----:B------:R-:W-:Y:S01]  /*8690*/  ISETP.NE.AND P1, PT, R0, 0x4, PT ;  /* 0x000000040000780c */ /* 0x000fe20003f25270 */
[----:B------:R-:W-:Y:S01]  /*86a0*/  IMAD.IADD R21, R31, 0x1, R64 ;  /* 0x000000011f157824 */ /* 0x000fe200078e0240 */
[----:B-1----:R-:W-:Y:S02]  /*86b0*/  SEL R2, RZ, 0x1, P0 ;  /* 0x00000001ff027807 */ /* 0x002fe40000000000 */
[----:B------:R-:W-:Y:S02]  /*86c0*/  SEL R3, RZ, 0x1, P1 ;  /* 0x00000001ff037807 */ /* 0x000fe40000800000 */
[----:B------:R-:W-:Y:S02]  /*86d0*/  LOP3.LUT R73, R73, R2, RZ, 0x3c, !PT ;  /* 0x0000000249497212 */ /* 0x000fe400078e3cff */
[----:B------:R-:W-:Y:S02]  /*86e0*/  LOP3.LUT R74, R74, R3, RZ, 0x3c, !PT ;  /* 0x000000034a4a7212 */ /* 0x000fe400078e3cff */
[----:B------:R-:W-:Y:S02]  /*86f0*/  @P2 R2UR UR36, R72 ;  /* 0x00000000482422ca */ /* 0x000fe400000e0000 */
[----:B------:R-:W-:Y:S02]  /*8700*/  SEL R80, R80, RZ, P0 ;  /* 0x000000ff50507207 */ /* 0x000fe40000000000 */
[----:B------:R-:W-:Y:S01]  /*8710*/  SEL R30, R0, RZ, P1 ;  /* 0x000000ff001e7207 */ /* 0x000fe20000800000 */
[----:B------:R-:W-:Y:S10]  /*8720*/  @P2 BRA `(.L_x_143) ;  /* 0xffffffcc00e42947 */ /* 0x000ff4000383ffff */
[----:B------:R-:W1:Y:S01]  /*8730*/  LDCU.64 UR6, c[0x0][0x888] ;  /* 0x00011100ff0677ac */ /* 0x000e620008000a00 */
[----:B------:R-:W3:Y:S01]  /*8740*/  LDCU.64 UR4, c[0x0][0x890] ;  /* 0x00011200ff0477ac */ /* 0x000ee20008000a00 */
[----:B-1----:R-:W-:Y:S02]  /*8750*/  ISETP.NE.U32.AND P2, PT, RZ, UR6, PT ;  /* 0x00000006ff007c0c */ /* 0x002fe4000bf45070 */
[----:B---3--:R-:W-:Y:S02]  /*8760*/  ISETP.NE.U32.AND P1, PT, RZ, UR4, PT ;  /* 0x00000004ff007c0c */ /* 0x008fe4000bf25070 */
[----:B------:R-:W-:Y:S02]  /*8770*/  ISETP.NE.AND.EX P2, PT, RZ, UR7, PT, P2 ;  /* 0x00000007ff007c0c */ /* 0x000fe4000bf45320 */
[----:B------:R-:W-:-:S13]  /*8780*/  ISETP.NE.AND.EX P0, PT, RZ, UR5, PT, P1 ;  /* 0x00000005ff007c0c */ /* 0x000fda000bf05310 */
[----:B------:R-:W-:Y:S05]  /*8790*/  @P2 BRA P0, `(.L_x_144) ;  /* 0x00000000003c2947 */ /* 0x000fea0000000000 */
[----:B------:R-:W-:-:S13]  /*87a0*/  ISETP.NE.AND.EX P1, PT, RZ, UR5, PT, P1 ;  /* 0x00000005ff007c0c */ /* 0x000fda000bf25310 */
[----:B------:R-:W-:Y:S05]  /*87b0*/  @P1 BRA `(.L_x_145) ;  /* 0x00000000000c1947 */ /* 0x000fea0003800000 */
[----:B------:R-:W-:-:S13]  /*87c0*/  FSETP.NEU.AND P0, PT, R35, RZ, PT ;  /* 0x000000ff2300720b */ /* 0x000fda0003f0d000 */
[----:B------:R-:W-:Y:S05]  /*87d0*/  @!P0 EXIT ;  /* 0x000000000000894d */ /* 0x000fea0003800000 */
[----:B------:R-:W-:Y:S05]  /*87e0*/  BRA `(.L_x_144) ;  /* 0x0000000000287947 */ /* 0x000fea0003800000 */
.L_x_145:
[----:B------:R-:W-:Y:S01]  /*87f0*/  ISETP.NE.AND P0, PT, R79, RZ, PT ;  /* 0x000000ff4f00720c */ /* 0x000fe20003f05270 */
[----:B------:R-:W-:-:S12]  /*8800*/  BSSY.RECONVERGENT B0, `(.L_x_144) ;  /* 0x0000008000007945 */ /* 0x000fd80003800200 */
[----:B------:R-:W-:Y:S05]  /*8810*/  @P0 BRA `(.L_x_146) ;  /* 0x0000000000100947 */ /* 0x000fea0003800000 */
[----:B------:R-:W-:-:S04]  /*8820*/  ISETP.NE.U32.AND P0, PT, RZ, UR6, PT ;  /* 0x00000006ff007c0c */ /* 0x000fc8000bf05070 */
[----:B------:R-:W-:-:S13]  /*8830*/  ISETP.NE.AND.EX P0, PT, RZ, UR7, PT, P0 ;  /* 0x00000007ff007c0c */ /* 0x000fda000bf05300 */
[----:B------:R-:W-:Y:S05]  /*8840*/  @!P0 EXIT ;  /* 0x000000000000894d */ /* 0x000fea0003800000 */
[----:B------:R-:W-:Y:S05]  /*8850*/  BRA `(.L_x_147) ;  /* 0x0000000000087947 */ /* 0x000fea0003800000 */
.L_x_146:
[----:B------:R-:W-:-:S13]  /*8860*/  FSETP.NEU.AND P0, PT, R35, RZ, PT ;  /* 0x000000ff2300720b */ /* 0x000fda0003f0d000 */
[----:B------:R-:W-:Y:S05]  /*8870*/  @!P0 EXIT ;  /* 0x000000000000894d */ /* 0x000fea0003800000 */
.L_x_147:
[----:B------:R-:W-:Y:S05]  /*8880*/  BSYNC.RECONVERGENT B0 ;  /* 0x0000000000007941 */ /* 0x000fea0003800200 */
.L_x_144:
[----:B------:R-:W-:Y:S01]  /*8890*/  ULEA UR4, UR48, UR44, 0x3 ;  /* 0x0000002c30047291 */ /* 0x000fe2000f8e18ff */
[----:B------:R-:W-:-:S04]  /*88a0*/  DEPBAR.LE SB0, 0x0 ;  /* 0x000080000000791a */ /* 0x000fc80000000000 */
[----:B------:R-:W-:-:S04]  /*88b0*/  UIADD3 UR4, UPT, UPT, UR4, 0x50, URZ ;  /* 0x0000005004047890 */ /* 0x000fc8000fffe0ff */
[----:B------:R-:W-:-:S09]  /*88c0*/  UPRMT UR4, UR37, 0x654, UR4 ;  /* 0x0000065425047896 */ /* 0x000fd20008000004 */
[----:B------:R-:W-:Y:S01]  /*88d0*/  SYNCS.ARRIVE.TRANS64.RED.A1T0 RZ, [UR4], RZ ;  /* 0x000000ffffff79a7 */ /* 0x000fe20008100404 */
[----:B------:R-:W-:Y:S05]  /*88e0*/  EXIT ;  /* 0x000000000000794d */ /* 0x000fea0003800000 */
.L_x_24:
[----:B--2---:R2:W4:Y:S02]  /*88f0*/  SYNCS.PHASECHK.TRANS64.TRYWAIT P0, [R3+URZ+0xf0], R2 ;  /* 0x0000f002030075a7 */ /* 0x00452400080011ff */
[----:B----4-:R-:W-:Y:S05]  /*8900*/  @!P0 NANOSLEEP.SYNCS 0x989680 ;  /* 0x009896800000895d */ /* 0x010fea0003900000 */
[----:B------:R-:W4:Y:S02]  /*8910*/  @!P0 SYNCS.PHASECHK.TRANS64 P0, [R3+URZ+0xf0], R2 ;  /* 0x0000f002030085a7 */ /* 0x000f2400080010ff */
[----:B----4-:R-:W-:Y:S05]  /*8920*/  @!P0 BRA `(.L_x_24) ;  /* 0xfffffffc00f08947 */ /* 0x010fea000383ffff */
[----:B------:R-:W-:Y:S05]  /*8930*/  BRA `(.L_x_148) ;  /* 0xffffff9000107947 */ /* 0x000fea000383ffff */
.L_x_27:
[----:B-1----:R-:W-:-:S07]  /*8940*/  MOV R2, UR33 ;  /* 0x0000002100027c02 */ /* 0x002fce0008000f00 */
.L_x_149:
[----:B-1----:R1:W2:Y:S02]  /*8950*/  SYNCS.PHASECHK.TRANS64.TRYWAIT P0, [R2+URZ+0x18], R5 ;  /* 0x00001805020075a7 */ /* 0x0022a400080011ff */
[----:B--2---:R-:W-:Y:S05]  /*8960*/  @!P0 NANOSLEEP.SYNCS 0x989680 ;  /* 0x009896800000895d */ /* 0x004fea0003900000 */
[----:B------:R-:W2:Y:S02]  /*8970*/  @!P0 SYNCS.PHASECHK.TRANS64 P0, [R2+URZ+0x18], R5 ;  /* 0x00001805020085a7 */ /* 0x000ea400080010ff */
[----:B--2---:R-:W-:Y:S05]  /*8980*/  @!P0 BRA `(.L_x_149) ;  /* 0xfffffffc00f08947 */ /* 0x004fea000383ffff */
[----:B------:R-:W-:Y:S05]  /*8990*/  BRA `(.L_x_26) ;  /* 0xffffff9000787947 */ /* 0x000fea000383ffff */
.L_x_34:
[----:B-1----:R-:W-:-:S07]  /*89a0*/  MOV R2, UR17 ;  /* 0x0000001100027c02 */ /* 0x002fce0008000f00 */
.L_x_150:
[----:B-1----:R1:W2:Y:S02]  /*89b0*/  SYNCS.PHASECHK.TRANS64.TRYWAIT P0, [R2+URZ+0x18], R5 ;  /* 0x00001805020075a7 */ /* 0x0022a400080011ff */
[----:B--2---:R-:W-:Y:S05]  /*89c0*/  @!P0 NANOSLEEP.SYNCS 0x989680 ;  /* 0x009896800000895d */ /* 0x004fea0003900000 */
[----:B------:R-:W2:Y:S02]  /*89d0*/  @!P0 SYNCS.PHASECHK.TRANS64 P0, [R2+URZ+0x18], R5 ;  /* 0x00001805020085a7 */ /* 0x000ea400080010ff */
[----:B--2---:R-:W-:Y:S05]  /*89e0*/  @!P0 BRA `(.L_x_150) ;  /* 0xfffffffc00f08947 */ /* 0x004fea000383ffff */
[----:B------:R-:W-:Y:S05]  /*89f0*/  BRA `(.L_x_33) ;  /* 0xffffff9400387947 */ /* 0x000fea000383ffff */
.L_x_39:
[----:B-1----:R1:W2:Y:S02]  /*8a00*/  SYNCS.PHASECHK.TRANS64.TRYWAIT P0, [R2+URZ+0x80], R3 ;  /* 0x00008003020075a7 */ /* 0x0022a400080011ff */
[----:B--2---:R-:W-:Y:S05]  /*8a10*/  @!P0 NANOSLEEP.SYNCS 0x989680 ;  /* 0x009896800000895d */ /* 0x004fea0003900000 */
[----:B------:R-:W2:Y:S02]  /*8a20*/  @!P0 SYNCS.PHASECHK.TRANS64 P0, [R2+URZ+0x80], R3 ;  /* 0x00008003020085a7 */ /* 0x000ea400080010ff */
[----:B--2---:R-:W-:Y:S05]  /*8a30*/  @!P0 BRA `(.L_x_39) ;  /* 0xfffffffc00f08947 */ /* 0x004fea000383ffff */
[----:B------:R-:W-:Y:S05]  /*8a40*/  BRA `(.L_x_151) ;  /* 0xffffff9400e07947 */ /* 0x000fea000383ffff */
.L_x_43:
[----:B---3--:R-:W-:-:S07]  /*8a50*/  MOV R0, UR4 ;  /* 0x0000000400007c02 */ /* 0x008fce0008000f00 */
.L_x_152:
[----:B-1----:R1:W2:Y:S02]  /*8a60*/  SYNCS.PHASECHK.TRANS64.TRYWAIT P0, [R0+URZ], R3 ;  /* 0x00000003000075a7 */ /* 0x0022a400080011ff */
[----:B--2---:R-:W-:Y:S05]  /*8a70*/  @!P0 NANOSLEEP.SYNCS 0x989680 ;  /* 0x009896800000895d */ /* 0x004fea0003900000 */
[----:B------:R-:W2:Y:S02]  /*8a80*/  @!P0 SYNCS.PHASECHK.TRANS64 P0, [R0+URZ], R3 ;  /* 0x00000003000085a7 */ /* 0x000ea400080010ff */
[----:B--2---:R-:W-:Y:S05]  /*8a90*/  @!P0 BRA `(.L_x_152) ;  /* 0xfffffffc00f08947 */ /* 0x004fea000383ffff */
[----:B------:R-:W-:Y:S05]  /*8aa0*/  BRA `(.L_x_153) ;  /* 0xffffff9c00507947 */ /* 0x000fea000383ffff */
.L_x_44:
[----:B---3--:R-:W-:-:S07]  /*8ab0*/  MOV R0, UR4 ;  /* 0x0000000400007c02 */ /* 0x008fce0008000f00 */
.L_x_154:
[----:B-1----:R1:W2:Y:S02]  /*8ac0*/  SYNCS.PHASECHK.TRANS64.TRYWAIT P0, [R0+URZ], R3 ;  /* 0x00000003000075a7 */ /* 0x0022a400080011ff */
[----:B--2---:R-:W-:Y:S05]  /*8ad0*/  @!P0 NANOSLEEP.SYNCS 0x989680 ;  /* 0x009896800000895d */ /* 0x004fea0003900000 */
[----:B------:R-:W2:Y:S02]  /*8ae0*/  @!P0 SYNCS.PHASECHK.TRANS64 P0, [R0+URZ], R3 ;  /* 0x00000003000085a7 */ /* 0x000ea400080010ff */
[----:B--2---:R-:W-:Y:S05]  /*8af0*/  @!P0 BRA `(.L_x_154) ;  /* 0xfffffffc00f08947 */ /* 0x004fea000383ffff */
[----:B------:R-:W-:Y:S05]  /*8b00*/  BRA `(.L_x_155) ;  /* 0xffffff9c005c7947 */ /* 0x000fea000383ffff */
.L_x_47:
[----:B-1----:R1:W2:Y:S02]  /*8b10*/  SYNCS.PHASECHK.TRANS64.TRYWAIT P0, [R0+URZ+0xe0], R5 ;  /* 0x0000e005000075a7 */ /* 0x0022a400080011ff */
[----:B--2---:R-:W-:Y:S05]  /*8b20*/  @!P0 NANOSLEEP.SYNCS 0x989680 ;  /* 0x009896800000895d */ /* 0x004fea0003900000 */
[----:B------:R-:W2:Y:S02]  /*8b30*/  @!P0 SYNCS.PHASECHK.TRANS64 P0, [R0+URZ+0xe0], R5 ;  /* 0x0000e005000085a7 */ /* 0x000ea400080010ff */
[----:B--2---:R-:W-:Y:S05]  /*8b40*/  @!P0 BRA `(.L_x_47) ;  /* 0xfffffffc00f08947 */ /* 0x004fea000383ffff */
[----:B------:R-:W-:Y:S05]  /*8b50*/  BRA `(.L_x_156) ;  /* 0xffffff9c00bc7947 */ /* 0x000fea000383ffff */
.L_x_48:
[----:B------:R-:W-:-:S07]  /*8b60*/  MOV R0, UR5 ;  /* 0x0000000500007c02 */ /* 0x000fce0008000f00 */
.L_x_157:
[----:B-1----:R1:W2:Y:S02]  /*8b70*/  SYNCS.PHASECHK.TRANS64.TRYWAIT P0, [R0+URZ+0x90], R7 ;  /* 0x00009007000075a7 */ /* 0x0022a400080011ff */
[----:B--2---:R-:W-:Y:S05]  /*8b80*/  @!P0 NANOSLEEP.SYNCS 0x989680 ;  /* 0x009896800000895d */ /* 0x004fea0003900000 */
[----:B------:R-:W2:Y:S02]  /*8b90*/  @!P0 SYNCS.PHASECHK.TRANS64 P0, [R0+URZ+0x90], R7 ;  /* 0x00009007000085a7 */ /* 0x000ea400080010ff */
[----:B--2---:R-:W-:Y:S05]  /*8ba0*/  @!P0 BRA `(.L_x_157) ;  /* 0xfffffffc00f08947 */ /* 0x004fea000383ffff */
[----:B------:R-:W-:Y:S05]  /*8bb0*/  BRA `(.L_x_158) ;  /* 0xffffff9c00cc7947 */ /* 0x000fea000383ffff */
.L_x_49:
[----:B-1----:R1:W2:Y:S02]  /*8bc0*/  SYNCS.PHASECHK.TRANS64.TRYWAIT P1, [R0+URZ+0x80], R5 ;  /* 0x00008005000075a7 */ /* 0x0022a400080211ff */
[----:B--2---:R-:W-:Y:S05]  /*8bd0*/  @!P1 NANOSLEEP.SYNCS 0x989680 ;  /* 0x009896800000995d */ /* 0x004fea0003900000 */
[----:B------:R-:W2:Y:S02]  /*8be0*/  @!P1 SYNCS.PHASECHK.TRANS64 P1, [R0+URZ+0x80], R5 ;  /* 0x00008005000095a7 */ /* 0x000ea400080210ff */
[----:B--2---:R-:W-:Y:S05]  /*8bf0*/  @!P1 BRA `(.L_x_49) ;  /* 0xfffffffc00f09947 */ /* 0x004fea000383ffff */
[----:B------:R-:W-:Y:S05]  /*8c00*/  BRA `(.L_x_159) ;  /* 0xffffff9c00fc7947 */ /* 0x000fea000383ffff */
.L_x_52:
[----:B------:R-:W-:-:S07]  /*8c10*/  MOV R0, UR5 ;  /* 0x0000000500007c02 */ /* 0x000fce0008000f00 */
.L_x_160:
[----:B-1----:R1:W2:Y:S02]  /*8c20*/  SYNCS.PHASECHK.TRANS64.TRYWAIT P0, [R0+URZ+0x90], R3 ;  /* 0x00009003000075a7 */ /* 0x0022a400080011ff */
[----:B--2---:R-:W-:Y:S05]  /*8c30*/  @!P0 NANOSLEEP.SYNCS 0x989680 ;  /* 0x009896800000895d */ /* 0x004fea0003900000 */
[----:B------:R-:W2:Y:S02]  /*8c40*/  @!P0 SYNCS.PHASECHK.TRANS64 P0, [R0+URZ+0x90], R3 ;  /* 0x00009003000085a7 */ /* 0x000ea400080010ff */
[----:B--2---:R-:W-:Y:S05]  /*8c50*/  @!P0 BRA `(.L_x_160) ;  /* 0xfffffffc00f08947 */ /* 0x004fea000383ffff */
[----:B------:R-:W-:Y:S05]  /*8c60*/  BRA `(.L_x_51) ;  /* 0xffffffa000507947 */ /* 0x000fea000383ffff */
.L_x_61:
[----:B-1----:R-:W-:-:S04]  /*8c70*/  MOV R4, UR4 ;  /* 0x0000000400047c02 */ /* 0x002fc80008000f00 */
[----:B------:R1:W2:Y:S03]  /*8c80*/  SYNCS.PHASECHK.TRANS64.TRYWAIT P0, [R4+URZ+0x8], R5 ;  /* 0x00000805040075a7 */ /* 0x0002a600080011ff */
[----:B--2---:R-:W-:Y:S05]  /*8c90*/  @!P0 NANOSLEEP.SYNCS 0x989680 ;  /* 0x009896800000895d */ /* 0x004fea0003900000 */
[----:B------:R-:W2:Y:S02]  /*8ca0*/  @!P0 SYNCS.PHASECHK.TRANS64 P0, [R4+URZ+0x8], R5 ;  /* 0x00000805040085a7 */ /* 0x000ea400080010ff */
[----:B--2---:R-:W-:Y:S05]  /*8cb0*/  @!P0 BRA `(.L_x_61) ;  /* 0xfffffffc00ec8947 */ /* 0x004fea000383ffff */
[----:B------:R-:W-:Y:S05]  /*8cc0*/  BRA `(.L_x_60) ;  /* 0xffffffa400047947 */ /* 0x000fea000383ffff */
.L_x_63:
[----:B------:R-:W-:Y:S01]  /*8cd0*/  BSSY B0, `(.L_x_161) ;  /* 0x0000006000007945 */ /* 0x000fe20003800000 */
[----:B------:R-:W-:-:S07]  /*8ce0*/  MOV R15, 0xffffffff ;  /* 0xffffffff000f7802 */ /* 0x000fce0000000f00 */
[----:B-1---5:R-:W-:Y:S05]  /*8cf0*/  WARPSYNC.COLLECTIVE R15, `(.L_x_162) ;  /* 0x000000000f0c7348 */ /* 0x022fea0003c00000 */
[----:B------:R-:W-:Y:S02]  /*8d00*/  ELECT P6, UR79, PT ;  /* 0x00000000004f782f */ /* 0x000fe400038c0000 */
[----:B------:R-:W-:Y:S01]  /*8d10*/  MOV R14, UR79 ;  /* 0x0000004f000e7c02 */ /* 0x000fe20008000f00 */
[----:B-1---5:R-:W-:Y:S10]  /*8d20*/  ENDCOLLECTIVE ;  /* 0x000000000000791b */ /* 0x022ff40003800000 */
.L_x_162:
[----:B------:R-:W-:Y:S05]  /*8d30*/  BSYNC B0 ;  /* 0x0000000000007941 */ /* 0x000fea0003800000 */
.L_x_161:
[----:B------:R-:W-:Y:S05]  /*8d40*/  BRA `(.L_x_163) ;  /* 0xffffffa400347947 */ /* 0x000fea000383ffff */
.L_x_65:
[----:B-1----:R-:W-:-:S04]  /*8d50*/  MOV R2, UR4 ;  /* 0x0000000400027c02 */ /* 0x002fc80008000f00 */
[----:B------:R1:W2:Y:S03]  /*8d60*/  SYNCS.PHASECHK.TRANS64.TRYWAIT P0, [R2+URZ+0x8], R3 ;  /* 0x00000803020075a7 */ /* 0x0002a600080011ff */
[----:B--2---:R-:W-:Y:S05]  /*8d70*/  @!P0 NANOSLEEP.SYNCS 0x989680 ;  /* 0x009896800000895d */ /* 0x004fea0003900000 */
[----:B------:R-:W2:Y:S02]  /*8d80*/  @!P0 SYNCS.PHASECHK.TRANS64 P0, [R2+URZ+0x8], R3 ;  /* 0x00000803020085a7 */ /* 0x000ea400080010ff */
[----:B--2---:R-:W-:Y:S05]  /*8d90*/  @!P0 BRA `(.L_x_65) ;  /* 0xfffffffc00ec8947 */ /* 0x004fea000383ffff */
[----:B------:R-:W-:Y:S05]  /*8da0*/  BRA `(.L_x_64) ;  /* 0xffffffa400387947 */ /* 0x000fea000383ffff */
.L_x_66:
[----:B-1----:R1:W2:Y:S02]  /*8db0*/  SYNCS.PHASECHK.TRANS64.TRYWAIT P0, [R0+URZ+0x80], R5 ;  /* 0x00008005000075a7 */ /* 0x0022a400080011ff */
[----:B--2---:R-:W-:Y:S05]  /*8dc0*/  @!P0 NANOSLEEP.SYNCS 0x989680 ;  /* 0x009896800000895d */ /* 0x004fea0003900000 */
[----:B------:R-:W2:Y:S02]  /*8dd0*/  @!P0 SYNCS.PHASECHK.TRANS64 P0, [R0+URZ+0x80], R5 ;  /* 0x00008005000085a7 */ /* 0x000ea400080010ff */
[----:B--2---:R-:W-:Y:S05]  /*8de0*/  @!P0 BRA `(.L_x_66) ;  /* 0xfffffffc00f08947 */ /* 0x004fea000383ffff */
[----:B------:R-:W-:Y:S05]  /*8df0*/  BRA `(.L_x_164) ;  /* 0xffffffa800207947 */ /* 0x000fea000383ffff */
.L_x_68:
[----:B------:R-:W-:-:S07]  /*8e00*/  MOV R0, UR7 ;  /* 0x0000000700007c02 */ /* 0x000fce0008000f00 */
.L_x_165:
[----:B-1----:R1:W2:Y:S02]  /*8e10*/  SYNCS.PHASECHK.TRANS64.TRYWAIT P0, [R0+URZ+0xc0], R5 ;  /* 0x0000c005000075a7 */ /* 0x0022a400080011ff */
[----:B--2---:R-:W-:Y:S05]  /*8e20*/  @!P0 NANOSLEEP.SYNCS 0x989680 ;  /* 0x009896800000895d */ /* 0x004fea0003900000 */
[----:B------:R-:W2:Y:S02]  /*8e30*/  @!P0 SYNCS.PHASECHK.TRANS64 P0, [R0+URZ+0xc0], R5 ;  /* 0x0000c005000085a7 */ /* 0x000ea400080010ff */
[----:B--2---:R-:W-:Y:S05]  /*8e40*/  @!P0 BRA `(.L_x_165) ;  /* 0xfffffffc00f08947 */ /* 0x004fea000383ffff */
[----:B------:R-:W-:Y:S05]  /*8e50*/  BRA `(.L_x_166) ;  /* 0xffffffa8006c7947 */ /* 0x000fea000383ffff */
.L_x_71:
[----:B------:R-:W-:Y:S07]  /*8e60*/  MOV R0, UR6 ;  /* 0x0000000600007c02 */ /* 0x000fee0008000f00 */
.L_x_167:
[----:B-1----:R1:W2:Y:S02]  /*8e70*/  SYNCS.PHASECHK.TRANS64.TRYWAIT P0, [R0+URZ], R5 ;  /* 0x00000005000075a7 */ /* 0x0022a400080011ff */
[----:B--2---:R-:W-:Y:S05]  /*8e80*/  @!P0 NANOSLEEP.SYNCS 0x989680 ;  /* 0x009896800000895d */ /* 0x004fea0003900000 */
[----:B------:R-:W2:Y:S02]  /*8e90*/  @!P0 SYNCS.PHASECHK.TRANS64 P0, [R0+URZ], R5 ;  /* 0x00000005000085a7 */ /* 0x000ea400080010ff */
[----:B--2---:R-:W-:Y:S05]  /*8ea0*/  @!P0 BRA `(.L_x_167) ;  /* 0xfffffffc00f08947 */ /* 0x004fea000383ffff */
[----:B------:R-:W-:Y:S05]  /*8eb0*/  BRA `(.L_x_70) ;  /* 0xffffffa800807947 */ /* 0x000fea000383ffff */
.L_x_75:
[----:B-1----:R-:W-:-:S07]  /*8ec0*/  MOV R0, UR7 ;  /* 0x0000000700007c02 */ /* 0x002fce0008000f00 */
.L_x_168:
[----:B-1----:R1:W2:Y:S02]  /*8ed0*/  SYNCS.PHASECHK.TRANS64.TRYWAIT P0, [R0+URZ], R3 ;  /* 0x00000003000075a7 */ /* 0x0022a400080011ff */
[----:B--2---:R-:W-:Y:S05]  /*8ee0*/  @!P0 NANOSLEEP.SYNCS 0x989680 ;  /* 0x009896800000895d */ /* 0x004fea0003900000 */
[----:B------:R-:W2:Y:S02]  /*8ef0*/  @!P0 SYNCS.PHASECHK.TRANS64 P0, [R0+URZ], R3 ;  /* 0x00000003000085a7 */ /* 0x000ea400080010ff */
[----:B--2---:R-:W-:Y:S05]  /*8f00*/  @!P0 BRA `(.L_x_168) ;  /* 0xfffffffc00f08947 */ /* 0x004fea000383ffff */
[----:B------:R-:W-:Y:S05]  /*8f10*/  BRA `(.L_x_169) ;  /* 0xffffffac00747947 */ /* 0x000fea000383ffff */
.L_x_76:
[----:B------:R-:W-:-:S07]  /*8f20*/  MOV R0, UR7 ;  /* 0x0000000700007c02 */ /* 0x000fce0008000f00 */
.L_x_170:
[----:B-1----:R1:W2:Y:S02]  /*8f30*/  SYNCS.PHASECHK.TRANS64.TRYWAIT P0, [R0+URZ], R3 ;  /* 0x00000003000075a7 */ /* 0x0022a400080011ff */
[----:B--2---:R-:W-:Y:S05]  /*8f40*/  @!P0 NANOSLEEP.SYNCS 0x989680 ;  /* 0x009896800000895d */ /* 0x004fea0003900000 */
[----:B------:R-:W2:Y:S02]  /*8f50*/  @!P0 SYNCS.PHASECHK.TRANS64 P0, [R0+URZ], R3 ;  /* 0x00000003000085a7 */ /* 0x000ea400080010ff */
[----:B--2---:R-:W-:Y:S05]  /*8f60*/  @!P0 BRA `(.L_x_170) ;  /* 0xfffffffc00f08947 */ /* 0x004fea000383ffff */
[----:B------:R-:W-:Y:S05]  /*8f70*/  BRA `(.L_x_171) ;  /* 0xffffffac00807947 */ /* 0x000fea000383ffff */
.L_x_77:
[----:B------:R-:W-:-:S07]  /*8f80*/  MOV R0, UR7 ;  /* 0x0000000700007c02 */ /* 0x000fce0008000f00 */
.L_x_172:
[----:B-1----:R1:W2:Y:S02]  /*8f90*/  SYNCS.PHASECHK.TRANS64.TRYWAIT P0, [R0+URZ], R3 ;  /* 0x00000003000075a7 */ /* 0x0022a400080011ff */
[----:B--2---:R-:W-:Y:S05]  /*8fa0*/  @!P0 NANOSLEEP.SYNCS 0x989680 ;  /* 0x009896800000895d */ /* 0x004fea0003900000 */
[----:B------:R-:W2:Y:S02]  /*8fb0*/  @!P0 SYNCS.PHASECHK.TRANS64 P0, [R0+URZ], R3 ;  /* 0x00000003000085a7 */ /* 0x000ea400080010ff */
[----:B--2---:R-:W-:Y:S05]  /*8fc0*/  @!P0 BRA `(.L_x_172) ;  /* 0xfffffffc00f08947 */ /* 0x004fea000383ffff */
[----:B------:R-:W-:Y:S05]  /*8fd0*/  BRA `(.L_x_173) ;  /* 0xffffffac008c7947 */ /* 0x000fea000383ffff */
.L_x_80:
[----:B------:R-:W-:-:S07]  /*8fe0*/  MOV R0, UR5 ;  /* 0x0000000500007c02 */ /* 0x000fce0008000f00 */
.L_x_174:
[----:B-1----:R1:W2:Y:S02]  /*8ff0*/  SYNCS.PHASECHK.TRANS64.TRYWAIT P1, [R0+URZ+0x100], R3 ;  /* 0x00010003000075a7 */ /* 0x0022a400080211ff */
[----:B--2---:R-:W-:Y:S05]  /*9000*/  @!P1 NANOSLEEP.SYNCS 0x989680 ;  /* 0x009896800000995d */ /* 0x004fea0003900000 */
[----:B------:R-:W2:Y:S02]  /*9010*/  @!P1 SYNCS.PHASECHK.TRANS64 P1, [R0+URZ+0x100], R3 ;  /* 0x00010003000095a7 */ /* 0x000ea400080210ff */
[----:B--2---:R-:W-:Y:S05]  /*9020*/  @!P1 BRA `(.L_x_174) ;  /* 0xfffffffc00f09947 */ /* 0x004fea000383ffff */
[----:B------:R-:W-:Y:S05]  /*9030*/  BRA `(.L_x_175) ;  /* 0xffffffac00d87947 */ /* 0x000fea000383ffff */
.L_x_85:
[----:B--2---:R2:W3:Y:S02]  /*9040*/  SYNCS.PHASECHK.TRANS64.TRYWAIT P0, [R0+URZ+0x80], R3 ;  /* 0x00008003000075a7 */ /* 0x0044e400080011ff */
[----:B---3--:R-:W-:Y:S05]  /*9050*/  @!P0 NANOSLEEP.SYNCS 0x989680 ;  /* 0x009896800000895d */ /* 0x008fea0003900000 */
[----:B------:R-:W3:Y:S02]  /*9060*/  @!P0 SYNCS.PHASECHK.TRANS64 P0, [R0+URZ+0x80], R3 ;  /* 0x00008003000085a7 */ /* 0x000ee400080010ff */
[----:B---3--:R-:W-:Y:S05]  /*9070*/  @!P0 BRA `(.L_x_85) ;  /* 0xfffffffc00f08947 */ /* 0x008fea000383ffff */
[----:B------:R-:W-:Y:S05]  /*9080*/  BRA `(.L_x_176) ;  /* 0xffffffb000dc7947 */ /* 0x000fea000383ffff */
.L_x_88:
[----:B------:R-:W-:Y:S07]  /*9090*/  MOV R0, UR4 ;  /* 0x0000000400007c02 */ /* 0x000fee0008000f00 */
.L_x_177:
[----:B--2---:R2:W3:Y:S02]  /*90a0*/  SYNCS.PHASECHK.TRANS64.TRYWAIT P0, [R0+URZ+0x78], R3 ;  /* 0x00007803000075a7 */ /* 0x0044e400080011ff */
[----:B---3--:R-:W-:Y:S05]  /*90b0*/  @!P0 NANOSLEEP.SYNCS 0x989680 ;  /* 0x009896800000895d */ /* 0x008fea0003900000 */
[----:B------:R-:W3:Y:S02]  /*90c0*/  @!P0 SYNCS.PHASECHK.TRANS64 P0, [R0+URZ+0x78], R3 ;  /* 0x00007803000085a7 */ /* 0x000ee400080010ff */
[----:B---3--:R-:W-:Y:S05]  /*90d0*/  @!P0 BRA `(.L_x_177) ;  /* 0xfffffffc00f08947 */ /* 0x008fea000383ffff */
[----:B------:R-:W-:Y:S05]  /*90e0*/  BRA `(.L_x_87) ;  /* 0xffffffb400bc7947 */ /* 0x000fea000383ffff */
.L_x_91:
[----:B------:R-:W-:Y:S07]  /*90f0*/  MOV R3, UR4 ;  /* 0x0000000400037c02 */ /* 0x000fee0008000f00 */
.L_x_178:
[----:B-1----:R1:W2:Y:S02]  /*9100*/  SYNCS.PHASECHK.TRANS64.TRYWAIT P0, [R3+URZ+0x50], R12 ;  /* 0x0000500c030075a7 */ /* 0x0022a400080011ff */
[----:B--2---:R-:W-:Y:S05]  /*9110*/  @!P0 NANOSLEEP.SYNCS 0x989680 ;  /* 0x009896800000895d */ /* 0x004fea0003900000 */
[----:B------:R-:W2:Y:S02]  /*9120*/  @!P0 SYNCS.PHASECHK.TRANS64 P0, [R3+URZ+0x50], R12 ;  /* 0x0000500c030085a7 */ /* 0x000ea400080010ff */
[----:B--2---:R-:W-:Y:S05]  /*9130*/  @!P0 BRA `(.L_x_178) ;  /* 0xfffffffc00f08947 */ /* 0x004fea000383ffff */
[----:B------:R-:W-:Y:S05]  /*9140*/  BRA `(.L_x_179) ;  /* 0xffffffb800387947 */ /* 0x000fea000383ffff */
.L_x_92:
[----:B-1----:R-:W-:Y:S07]  /*9150*/  MOV R3, UR4 ;  /* 0x0000000400037c02 */ /* 0x002fee0008000f00 */
.L_x_180:
[----:B-1----:R1:W2:Y:S02]  /*9160*/  SYNCS.PHASECHK.TRANS64.TRYWAIT P0, [R3+URZ+0x58], R12 ;  /* 0x0000580c030075a7 */ /* 0x0022a400080011ff */
[----:B--2---:R-:W-:Y:S05]  /*9170*/  @!P0 NANOSLEEP.SYNCS 0x989680 ;  /* 0x009896800000895d */ /* 0x004fea0003900000 */
[----:B------:R-:W2:Y:S02]  /*9180*/  @!P0 SYNCS.PHASECHK.TRANS64 P0, [R3+URZ+0x58], R12 ;  /* 0x0000580c030085a7 */ /* 0x000ea400080010ff */
[----:B--2---:R-:W-:Y:S05]  /*9190*/  @!P0 BRA `(.L_x_180) ;  /* 0xfffffffc00f08947 */ /* 0x004fea000383ffff */
[----:B------:R-:W-:Y:S05]  /*91a0*/  BRA `(.L_x_181) ;  /* 0xffffffb800947947 */ /* 0x000fea000383ffff */
.L_x_93:
[----:B-1----:R-:W-:Y:S07]  /*91b0*/  MOV R3, UR4 ;  /* 0x0000000400037c02 */ /* 0x002fee0008000f00 */
.L_x_182:
[----:B-1----:R1:W2:Y:S02]  /*91c0*/  SYNCS.PHASECHK.TRANS64.TRYWAIT P0, [R3+URZ+0x60], R12 ;  /* 0x0000600c030075a7 */ /* 0x0022a400080011ff */
[----:B--2---:R-:W-:Y:S05]  /*91d0*/  @!P0 NANOSLEEP.SYNCS 0x989680 ;  /* 0x009896800000895d */ /* 0x004fea0003900000 */
[----:B------:R-:W2:Y:S02]  /*91e0*/  @!P0 SYNCS.PHASECHK.TRANS64 P0, [R3+URZ+0x60], R12 ;  /* 0x0000600c030085a7 */ /* 0x000ea400080010ff */
[----:B--2---:R-:W-:Y:S05]  /*91f0*/  @!P0 BRA `(.L_x_182) ;  /* 0xfffffffc00f08947 */ /* 0x004fea000383ffff */
[----:B------:R-:W-:Y:S05]  /*9200*/  BRA `(.L_x_183) ;  /* 0xffffffb800f07947 */ /* 0x000fea000383ffff */
.L_x_94:
[----:B------:R-:W-:Y:S07]  /*9210*/  MOV R3, UR4 ;  /* 0x0000000400037c02 */ /* 0x000fee0008000f00 */
.L_x_184:
[----:B-1----:R1:W2:Y:S02]  /*9220*/  SYNCS.PHASECHK.TRANS64.TRYWAIT P0, [R3+URZ+0x68], R12 ;  /* 0x0000680c030075a7 */ /* 0x0022a400080011ff */
[----:B--2---:R-:W-:Y:S05]  /*9230*/  @!P0 NANOSLEEP.SYNCS 0x989680 ;  /* 0x009896800000895d */ /* 0x004fea0003900000 */
[----:B------:R-:W2:Y:S02]  /*9240*/  @!P0 SYNCS.PHASECHK.TRANS64 P0, [R3+URZ+0x68], R12 ;  /* 0x0000680c030085a7 */ /* 0x000ea400080010ff */
[----:B--2---:R-:W-:Y:S05]  /*9250*/  @!P0 BRA `(.L_x_184) ;  /* 0xfffffffc00f08947 */ /* 0x004fea000383ffff */
[----:B------:R-:W-:Y:S05]  /*9260*/  BRA `(.L_x_185) ;  /* 0xffffffbc00907947 */ /* 0x000fea000383ffff */
.L_x_96:
[----:B------:R-:W-:-:S07]  /*9270*/  MOV R0, UR4 ;  /* 0x0000000400007c02 */ /* 0x000fce0008000f00 */
.L_x_186:
[----:B-1----:R1:W3:Y:S02]  /*9280*/  SYNCS.PHASECHK.TRANS64.TRYWAIT P0, [R0+URZ+0x50], R3 ;  /* 0x00005003000075a7 */ /* 0x0022e400080011ff */
[----:B---3--:R-:W-:Y:S05]  /*9290*/  @!P0 NANOSLEEP.SYNCS 0x989680 ;  /* 0x009896800000895d */ /* 0x008fea0003900000 */
[----:B------:R-:W3:Y:S02]  /*92a0*/  @!P0 SYNCS.PHASECHK.TRANS64 P0, [R0+URZ+0x50], R3 ;  /* 0x00005003000085a7 */ /* 0x000ee400080010ff */
[----:B---3--:R-:W-:Y:S05]  /*92b0*/  @!P0 BRA `(.L_x_186) ;  /* 0xfffffffc00f08947 */ /* 0x008fea000383ffff */
[----:B------:R-:W-:Y:S05]  /*92c0*/  BRA `(.L_x_187) ;  /* 0xffffffc000187947 */ /* 0x000fea000383ffff */
.L_x_97:
[----:B-1----:R-:W-:-:S07]  /*92d0*/  MOV R0, UR4 ;  /* 0x0000000400007c02 */ /* 0x002fce0008000f00 */
.L_x_188:
[----:B-1----:R1:W3:Y:S02]  /*92e0*/  SYNCS.PHASECHK.TRANS64.TRYWAIT P0, [R0+URZ+0x58], R3 ;  /* 0x00005803000075a7 */ /* 0x0022e400080011ff */
[----:B---3--:R-:W-:Y:S05]  /*92f0*/  @!P0 NANOSLEEP.SYNCS 0x989680 ;  /* 0x009896800000895d */ /* 0x008fea0003900000 */
[----:B------:R-:W3:Y:S02]  /*9300*/  @!P0 SYNCS.PHASECHK.TRANS64 P0, [R0+URZ+0x58], R3 ;  /* 0x00005803000085a7 */ /* 0x000ee400080010ff */
[----:B---3--:R-:W-:Y:S05]  /*9310*/  @!P0 BRA `(.L_x_188) ;  /* 0xfffffffc00f08947 */ /* 0x008fea000383ffff */
[----:B------:R-:W-:Y:S05]  /*9320*/  BRA `(.L_x_189) ;  /* 0xffffffc000087947 */ /* 0x000fea000383ffff */
.L_x_98:
[----:B-1----:R-:W-:-:S07]  /*9330*/  MOV R0, UR4 ;  /* 0x0000000400007c02 */ /* 0x002fce0008000f00 */
.L_x_190:
[----:B-1----:R1:W3:Y:S02]  /*9340*/  SYNCS.PHASECHK.TRANS64.TRYWAIT P0, [R0+URZ+0x60], R3 ;  /* 0x00006003000075a7 */ /* 0x0022e400080011ff */
[----:B---3--:R-:W-:Y:S05]  /*9350*/  @!P0 NANOSLEEP.SYNCS 0x989680 ;  /* 0x009896800000895d */ /* 0x008fea0003900000 */
[----:B------:R-:W3:Y:S02]  /*9360*/  @!P0 SYNCS.PHASECHK.TRANS64 P0, [R0+URZ+0x60], R3 ;  /* 0x00006003000085a7 */ /* 0x000ee400080010ff */
[----:B---3--:R-:W-:Y:S05]  /*9370*/  @!P0 BRA `(.L_x_190) ;  /* 0xfffffffc00f08947 */ /* 0x008fea000383ffff */
[----:B------:R-:W-:Y:S05]  /*9380*/  BRA `(.L_x_191) ;  /* 0xffffffbc00f87947 */ /* 0x000fea000383ffff */
.L_x_100:
[----:B--2---:R2:W3:Y:S02]  /*9390*/  SYNCS.PHASECHK.TRANS64.TRYWAIT P0, [R0+URZ+0x80], R3 ;  /* 0x00008003000075a7 */ /* 0x0044e400080011ff */
[----:B---3--:R-:W-:Y:S05]  /*93a0*/  @!P0 NANOSLEEP.SYNCS 0x989680 ;  /* 0x009896800000895d */ /* 0x008fea0003900000 */
[----:B------:R-:W3:Y:S02]  /*93b0*/  @!P0 SYNCS.PHASECHK.TRANS64 P0, [R0+URZ+0x80], R3 ;  /* 0x00008003000085a7 */ /* 0x000ee400080010ff */
[----:B---3--:R-:W-:Y:S05]  /*93c0*/  @!P0 BRA `(.L_x_100) ;  /* 0xfffffffc00f08947 */ /* 0x008fea000383ffff */
[----:B------:R-:W-:Y:S05]  /*93d0*/  BRA `(.L_x_192) ;  /* 0xffffffc000cc7947 */ /* 0x000fea000383ffff */
.L_x_111:
[----:B-1----:R-:W-:Y:S04]  /*93e0*/  MOV R0, UR44 ;  /* 0x0000002c00007c02 */ /* 0x002fe80008000f00 */
[----:B------:R1:W2:Y:S03]  /*93f0*/  SYNCS.PHASECHK.TRANS64.TRYWAIT P1, [R0+URZ+0x30], R5 ;  /* 0x00003005000075a7 */ /* 0x0002a600080211ff */
[----:B--2---:R-:W-:Y:S05]  /*9400*/  @!P1 NANOSLEEP.SYNCS 0x989680 ;  /* 0x009896800000995d */ /* 0x004fea0003900000 */
[----:B------:R-:W2:Y:S02]  /*9410*/  @!P1 SYNCS.PHASECHK.TRANS64 P1, [R0+URZ+0x30], R5 ;  /* 0x00003005000095a7 */ /* 0x000ea400080210ff */
[----:B--2---:R-:W-:Y:S05]  /*9420*/  @!P1 BRA `(.L_x_111) ;  /* 0xfffffffc00ec9947 */ /* 0x004fea000383ffff */
[----:B------:R-:W-:Y:S05]  /*9430*/  BRA `(.L_x_110) ;  /* 0xffffffcc00c47947 */ /* 0x000fea000383ffff */
.L_x_113:
[----:B-1----:R1:W4:Y:S02]  /*9440*/  SYNCS.PHASECHK.TRANS64.TRYWAIT P0, [R78+URZ+0xa0], R3 ;  /* 0x0000a0034e0075a7 */ /* 0x00232400080011ff */
[----:B----4-:R-:W-:Y:S05]  /*9450*/  @!P0 NANOSLEEP.SYNCS 0x989680 ;  /* 0x009896800000895d */ /* 0x010fea0003900000 */
[----:B------:R-:W4:Y:S02]  /*9460*/  @!P0 SYNCS.PHASECHK.TRANS64 P0, [R78+URZ+0xa0], R3 ;  /* 0x0000a0034e0085a7 */ /* 0x000f2400080010ff */
[----:B----4-:R-:W-:Y:S05]  /*9470*/  @!P0 BRA `(.L_x_113) ;  /* 0xfffffffc00f08947 */ /* 0x010fea000383ffff */
[----:B------:R-:W-:Y:S05]  /*9480*/  BRA `(.L_x_112) ;  /* 0xffffffcc00e47947 */ /* 0x000fea000383ffff */
.L_x_122:
[----:B--2---:R2:W3:Y:S02]  /*9490*/  SYNCS.PHASECHK.TRANS64.TRYWAIT P0, [R3+URZ+0x30], R0 ;  /* 0x00003000030075a7 */ /* 0x0044e400080011ff */
[----:B---3--:R-:W-:Y:S05]  /*94a0*/  @!P0 NANOSLEEP.SYNCS 0x989680 ;  /* 0x009896800000895d */ /* 0x008fea0003900000 */
[----:B------:R-:W3:Y:S02]  /*94b0*/  @!P0 SYNCS.PHASECHK.TRANS64 P0, [R3+URZ+0x30], R0 ;  /* 0x00003000030085a7 */ /* 0x000ee400080010ff */
[----:B---3--:R-:W-:Y:S05]  /*94c0*/  @!P0 BRA `(.L_x_122) ;  /* 0xfffffffc00f08947 */ /* 0x008fea000383ffff */
[----:B------:R-:W-:Y:S05]  /*94d0*/  BRA `(.L_x_121) ;  /* 0xffffffd400f07947 */ /* 0x000fea000383ffff */
.L_x_130:
[----:B--2---:R2:W3:Y:S02]  /*94e0*/  SYNCS.PHASECHK.TRANS64.TRYWAIT P0, [R87+URZ+0x30], R4 ;  /* 0x00003004570075a7 */ /* 0x0044e400080011ff */
[----:B---3--:R-:W-:Y:S05]  /*94f0*/  @!P0 NANOSLEEP.SYNCS 0x989680 ;  /* 0x009896800000895d */ /* 0x008fea0003900000 */
[----:B------:R-:W3:Y:S02]  /*9500*/  @!P0 SYNCS.PHASECHK.TRANS64 P0, [R87+URZ+0x30], R4 ;  /* 0x00003004570085a7 */ /* 0x000ee400080010ff */
[----:B---3--:R-:W-:Y:S05]  /*9510*/  @!P0 BRA `(.L_x_130) ;  /* 0xfffffffc00f08947 */ /* 0x008fea000383ffff */
[----:B------:R-:W-:Y:S05]  /*9520*/  BRA `(.L_x_129) ;  /* 0xffffffe0000c7947 */ /* 0x000fea000383ffff */
.L_x_138:
[----:B--2---:R2:W3:Y:S02]  /*9530*/  SYNCS.PHASECHK.TRANS64.TRYWAIT P0, [R92+URZ+0x30], R3 ;  /* 0x000030035c0075a7 */ /* 0x0044e400080011ff */
[----:B---3--:R-:W-:Y:S05]  /*9540*/  @!P0 NANOSLEEP.SYNCS 0x989680 ;  /* 0x009896800000895d */ /* 0x008fea0003900000 */
[----:B------:R-:W3:Y:S02]  /*9550*/  @!P0 SYNCS.PHASECHK.TRANS64 P0, [R92+URZ+0x30], R3 ;  /* 0x000030035c0085a7 */ /* 0x000ee400080010ff */
[----:B---3--:R-:W-:Y:S05]  /*9560*/  @!P0 BRA `(.L_x_138) ;  /* 0xfffffffc00f08947 */ /* 0x008fea000383ffff */
[----:B------:R-:W-:Y:S05]  /*9570*/  BRA `(.L_x_137) ;  /* 0xffffffe800287947 */ /* 0x000fea000383ffff */
        .weak           $__internal_0_$__cuda_sm10x_tcgen05_guardrail_trap_col_being_dealloced_not_returned_by_alloc
        .type           $__internal_0_$__cuda_sm10x_tcgen05_guardrail_trap_col_being_dealloced_not_returned_by_alloc,@function
        .size           $__internal_0_$__cuda_sm10x_tcgen05_guardrail_trap_col_being_dealloced_not_returned_by_alloc,($__internal_1_$__cuda_sm10x_tcgen05_guardrail_trap_phase_invalid_during_alloc - $__internal_0_$__cuda_sm10x_tcgen05_guardrail_trap_col_being_dealloced_not_returned_by_alloc)
$__internal_0_$__cuda_sm10x_tcgen05_guardrail_trap_col_being_dealloced_not_returned_by_alloc:
[----:B------:R-:W-:Y:S05]  /*9580*/  BPT.TRAP 0x1 ;  /* 0x000000040000795c */ /* 0x000fea0000300000 */
[----:B------:R-:W-:-:S04]  /*9590*/  HFMA2 R3, -RZ, RZ, 0, 0 ;  /* 0x00000000ff037431 */ /* 0x000fc800000001ff */
[----:B------:R-:W-:Y:S05]  /*95a0*/  RET.REL.NODEC R2 `(_ZN7cutlass13device_kernelINS_4gemm6kernel13GemmUniversalIN4cute5tupleIJiiiiEEENS1_10collective13CollectiveMmaINS1_35MainloopSm100TmaUmmaWarpSpecializedILi3ELi2ELi4ENS5_IJNS4_1CILi2EEENSA_ILi4EEENSA_ILi1EEEEEEEENS5_IJNSA_ILi128EEESG_NSA_ILi64EEEEEENS_6half_tENS5_IJSD_llEEESJ_NS5_IJlSD_lEEENS4_8TiledMMAINS4_8MMA_AtomIJNS4_26SM100_MMA_F16BF16_2x1SM_SSISJ_SJ_fLi128ELi128ELNS4_4UMMA5MajorE1ELSQ_0ELNSP_7ScaleInE0ELSR_0EEEEEENS4_6LayoutINS5_IJSD_SD_SD_EEENS5_IJNSA_ILi0EEESW_SW_EEEEENS5_IJNS4_10UnderscoreESZ_SZ_EEEEENS4_28SM100_TMA_2SM_LOAD_MULTICASTENS4_14ComposedLayoutINS4_7SwizzleILi3ELi4ELi3EEENS4_18smem_ptr_flag_bitsILi16EEENSU_INS5_IJSH_NSA_ILi8EEEEEENS5_IJSD_SH_EEEEEEEvNS4_8identityENS4_18SM100_TMA_2SM_LOADENS13_IS15_S17_NSU_INS5_IJS18_SH_EEENS5_IJSH_SD_EEEEEEEvS1D_EENS_8epilogue10collective18CollectiveEpilogueINS1K_23Sm100TmaWarpSpecializedILi4ELi2ELi16ELb1ELb0EEEJNS5_IJSH_SG_SH_EEENS5_IJNSU_ISH_SD_EENSU_INS5_IJNSA_ILi16EEESB_EEES1A_EEEEESJ_SL_SJ_SL_NS1K_6fusion15FusionCallbacksIS1O_NS1V_17LinearCombinationISJ_fSJ_fLNS_15FloatRoundStyleE2EEES1P_S1U_JEEENS4_5SM1004TMEM4LOAD26SM100_TMEM_LOAD_32dp32b16xENS4_13SM90_TMA_LOADENS13_INS14_ILi1ELi4ELi3EEES17_NSU_INS5_IJS18_S1R_EEENS5_IJS1R_SD_EEEEEEENS4_39AutoVectorizingCopyWithAssumedAlignmentILi128EEENS4_14SM90_TMA_STOREES2A_S2C_S2C_EEEvvEEEEvNT_6ParamsE) ;  /* 0xffffff6802947950 */ /* 0x000fea0003c3ffff */
        .weak           $__internal_1_$__cuda_sm10x_tcgen05_guardrail_trap_phase_invalid_during_alloc
        .type           $__internal_1_$__cuda_sm10x_tcgen05_guardrail_trap_phase_invalid_during_alloc,@function
        .size           $__internal_1_$__cuda_sm10x_tcgen05_guardrail_trap_phase_invalid_during_alloc,($__internal_2_$__cuda_sm10x_tcgen05_guardrail_trap_unallocated_columns_being_dealloced - $__internal_1_$__cuda_sm10x_tcgen05_guardrail_trap_phase_invalid_during_alloc)
$__internal_1_$__cuda_sm10x_tcgen05_guardrail_trap_phase_invalid_during_alloc:
[----:B------:R-:W-:Y:S05]  /*95b0*/  BPT.TRAP 0x1 ;  /* 0x000000040000795c */ /* 0x000fea0000300000 */
[----:B------:R-:W-:-:S04]  /*95c0*/  MOV R3, 0x0 ;  /* 0x0000000000037802 */ /* 0x000fc80000000f00 */
[----:B------:R-:W-:Y:S05]  /*95d0*/  RET.REL.NODEC R2 `(_ZN7cutlass13device_kernelINS_4gemm6kernel13GemmUniversalIN4cute5tupleIJiiiiEEENS1_10collective13CollectiveMmaINS1_35MainloopSm100TmaUmmaWarpSpecializedILi3ELi2ELi4ENS5_IJNS4_1CILi2EEENSA_ILi4EEENSA_ILi1EEEEEEEENS5_IJNSA_ILi128EEESG_NSA_ILi64EEEEEENS_6half_tENS5_IJSD_llEEESJ_NS5_IJlSD_lEEENS4_8TiledMMAINS4_8MMA_AtomIJNS4_26SM100_MMA_F16BF16_2x1SM_SSISJ_SJ_fLi128ELi128ELNS4_4UMMA5MajorE1ELSQ_0ELNSP_7ScaleInE0ELSR_0EEEEEENS4_6LayoutINS5_IJSD_SD_SD_EEENS5_IJNSA_ILi0EEESW_SW_EEEEENS5_IJNS4_10UnderscoreESZ_SZ_EEEEENS4_28SM100_TMA_2SM_LOAD_MULTICASTENS4_14ComposedLayoutINS4_7SwizzleILi3ELi4ELi3EEENS4_18smem_ptr_flag_bitsILi16EEENSU_INS5_IJSH_NSA_ILi8EEEEEENS5_IJSD_SH_EEEEEEEvNS4_8identityENS4_18SM100_TMA_2SM_LOADENS13_IS15_S17_NSU_INS5_IJS18_SH_EEENS5_IJSH_SD_EEEEEEEvS1D_EENS_8epilogue10collective18CollectiveEpilogueINS1K_23Sm100TmaWarpSpecializedILi4ELi2ELi16ELb1ELb0EEEJNS5_IJSH_SG_SH_EEENS5_IJNSU_ISH_SD_EENSU_INS5_IJNSA_ILi16EEESB_EEES1A_EEEEESJ_SL_SJ_SL_NS1K_6fusion15FusionCallbacksIS1O_NS1V_17LinearCombinationISJ_fSJ_fLNS_15FloatRoundStyleE2EEES1P_S1U_JEEENS4_5SM1004TMEM4LOAD26SM100_TMEM_LOAD_32dp32b16xENS4_13SM90_TMA_LOADENS13_INS14_ILi1ELi4ELi3EEES17_NSU_INS5_IJS18_S1R_EEENS5_IJS1R_SD_EEEEEEENS4_39AutoVectorizingCopyWithAssumedAlignmentILi128EEENS4_14SM90_TMA_STOREES2A_S2C_S2C_EEEvvEEEEvNT_6ParamsE) ;  /* 0xffffff6802887950 */ /* 0x000fea0003c3ffff */
        .weak           $__internal_2_$__cuda_sm10x_tcgen05_guardrail_trap_unallocated_columns_being_dealloced
        .type           $__internal_2_$__cuda_sm10x_tcgen05_guardrail_trap_unallocated_columns_being_dealloced,@function
        .size           $__internal_2_$__cuda_sm10x_tcgen05_guardrail_trap_unallocated_columns_being_dealloced,(.L_x_194 - $__internal_2_$__cuda_sm10x_tcgen05_guardrail_trap_unallocated_columns_being_dealloced)
$__internal_2_$__cuda_sm10x_tcgen05_guardrail_trap_unallocated_columns_being_dealloced:
[----:B------:R-:W-:Y:S05]  /*95e0*/  BPT.TRAP 0x1 ;  /* 0x000000040000795c */ /* 0x000fea0000300000 */
[----:B------:R-:W-:-:S04]  /*95f0*/  HFMA2 R3, -RZ, RZ, 0, 0 ;  /* 0x00000000ff037431 */ /* 0x000fc800000001ff */
[----:B------:R-:W-:Y:S05]  /*9600*/  RET.REL.NODEC R2 `(_ZN7cutlass13device_kernelINS_4gemm6kernel13GemmUniversalIN4cute5tupleIJiiiiEEENS1_10collective13CollectiveMmaINS1_35MainloopSm100TmaUmmaWarpSpecializedILi3ELi2ELi4ENS5_IJNS4_1CILi2EEENSA_ILi4EEENSA_ILi1EEEEEEEENS5_IJNSA_ILi128EEESG_NSA_ILi64EEEEEENS_6half_tENS5_IJSD_llEEESJ_NS5_IJlSD_lEEENS4_8TiledMMAINS4_8MMA_AtomIJNS4_26SM100_MMA_F16BF16_2x1SM_SSISJ_SJ_fLi128ELi128ELNS4_4UMMA5MajorE1ELSQ_0ELNSP_7ScaleInE0ELSR_0EEEEEENS4_6LayoutINS5_IJSD_SD_SD_EEENS5_IJNSA_ILi0EEESW_SW_EEEEENS5_IJNS4_10UnderscoreESZ_SZ_EEEEENS4_28SM100_TMA_2SM_LOAD_MULTICASTENS4_14ComposedLayoutINS4_7SwizzleILi3ELi4ELi3EEENS4_18smem_ptr_flag_bitsILi16EEENSU_INS5_IJSH_NSA_ILi8EEEEEENS5_IJSD_SH_EEEEEEEvNS4_8identityENS4_18SM100_TMA_2SM_LOADENS13_IS15_S17_NSU_INS5_IJS18_SH_EEENS5_IJSH_SD_EEEEEEEvS1D_EENS_8epilogue10collective18CollectiveEpilogueINS1K_23Sm100TmaWarpSpecializedILi4ELi2ELi16ELb1ELb0EEEJNS5_IJSH_SG_SH_EEENS5_IJNSU_ISH_SD_EENSU_INS5_IJNSA_ILi16EEESB_EEES1A_EEEEESJ_SL_SJ_SL_NS1K_6fusion15FusionCallbacksIS1O_NS1V_17LinearCombinationISJ_fSJ_fLNS_15FloatRoundStyleE2EEES1P_S1U_JEEENS4_5SM1004TMEM4LOAD26SM100_TMEM_LOAD_32dp32b16xENS4_13SM90_TMA_LOADENS13_INS14_ILi1ELi4ELi3EEES17_NSU_INS5_IJS18_S1R_EEENS5_IJS1R_SD_EEEEEEENS4_39AutoVectorizingCopyWithAssumedAlignmentILi128EEENS4_14SM90_TMA_STOREES2A_S2C_S2C_EEEvvEEEEvNT_6ParamsE) ;  /* 0xffffff68027c7950 */ /* 0x000fea0003c3ffff */
.L_x_193:
[----:B------:R-:W-:-:S00]  /*9610*/  BRA `(.L_x_193) ;  /* 0xfffffffc00fc7947 */ /* 0x000fc0000383ffff */
[----:B------:R-:W-:-:S00]  /*9620*/  NOP ;  /* 0x0000000000007918 */ /* 0x000fc00000000000 */
        /* <DEDUP_REMOVED lines=13> */
.L_x_194:


//--------------------- .nv.global.init           --------------------------
	.section	.nv.global.init,"aw",@progbits
.nv.global.init:
	.type		$str$27,@object
	.size		$str$27,($str$28 - $str$27)
$str$27:
        /*0000*/ 	.byte	0x28, 0x61, 0x64, 0x64, 0x72, 0x65, 0x73, 0x73, 0x20, 0x26, 0x20, 0x6d, 0x61, 0x73, 0x6b, 0x29
        /*0010*/ 	.byte	0x20, 0x3d, 0x3d, 0x20, 0x30, 0x00
	.type		$str$28,@object
	.size		$str$28,($str$26 - $str$28)
$str$28:
        /*0016*/ 	.byte	0x2f, 0x74, 0x6d, 0x70, 0x2f, 0x63, 0x75, 0x74, 0x6c, 0x61, 0x73, 0x73, 0x5f, 0x73, 0x77, 0x65
        /*0026*/ 	.byte	0x65, 0x70, 0x5f, 0x73, 0x72, 0x63, 0x2f, 0x69, 0x6e, 0x63, 0x6c, 0x75, 0x64, 0x65, 0x2f, 0x63
        /*0036*/ 	.byte	0x75, 0x74, 0x65, 0x2f, 0x70, 0x6f, 0x69, 0x6e, 0x74, 0x65, 0x72, 0x5f, 0x66, 0x6c, 0x61, 0x67
        /*0046*/ 	.byte	0x67, 0x65, 0x64, 0x2e, 0x68, 0x70, 0x70, 0x00
	.type		$str$26,@object
	.size		$str$26,($str$25 - $str$26)
$str$26:
        /*004e*/ 	.byte	0x2f, 0x74, 0x6d, 0x70, 0x2f, 0x63, 0x75, 0x74, 0x6c, 0x61, 0x73, 0x73, 0x5f, 0x73, 0x77, 0x65
        /*005e*/ 	.byte	0x65, 0x70, 0x5f, 0x73, 0x72, 0x63, 0x2f, 0x69, 0x6e, 0x63, 0x6c, 0x75, 0x64, 0x65, 0x2f, 0x63
        /*006e*/ 	.byte	0x75, 0x74, 0x65, 0x2f, 0x61, 0x74, 0x6f, 0x6d, 0x2f, 0x63, 0x6f, 0x70, 0x79, 0x5f, 0x74, 0x72
        /*007e*/ 	.byte	0x61, 0x69, 0x74, 0x73, 0x5f, 0x73, 0x6d, 0x31, 0x30, 0x30, 0x2e, 0x68, 0x70, 0x70, 0x00
	.type		$str$25,@object
	.size		$str$25,(__unnamed_1 - $str$25)
$str$25:
        /*008d*/ 	.byte	0x28, 0x28, 0x75, 0x69, 0x6e, 0x74, 0x33, 0x32, 0x5f, 0x74, 0x28, 0x74, 0x68, 0x72, 0x65, 0x61
        /*009d*/ 	.byte	0x64, 0x49, 0x64, 0x78, 0x2e, 0x78, 0x29, 0x20, 0x2f, 0x20, 0x33, 0x32, 0x29, 0x20, 0x25, 0x20
        /*00ad*/ 	.byte	0x34, 0x29, 0x20, 0x3d, 0x3d, 0x20, 0x28, 0x28, 0x28, 0x74, 0x6d, 0x65, 0x6d, 0x5f, 0x61, 0x64
        /*00bd*/ 	.byte	0x64, 0x72, 0x20, 0x3e, 0x3e, 0x20, 0x31, 0x36, 0x29, 0x20, 0x2f, 0x20, 0x33, 0x32, 0x29, 0x20
        /*00cd*/ 	.byte	0x25, 0x20, 0x34, 0x29, 0x00
	.type		__unnamed_1,@object
	.size		__unnamed_1,(__unnamed_2 - __unnamed_1)
__unnamed_1:
        /*00d2*/ 	.byte	0x61, 0x75, 0x74, 0x6f, 0x20, 0x63, 0x75, 0x74, 0x65, 0x3a, 0x3a, 0x61, 0x73, 0x5f, 0x70, 0x6f
        /* <DEDUP_REMOVED lines=24> */
        /*0262*/ 	.byte	0x34, 0x38, 0x3e, 0x3e, 0x3e, 0x3e, 0x5d, 0x00
	.type		__unnamed_2,@object
	.size		__unnamed_2,(.L_2 - __unnamed_2)
__unnamed_2:
        /* <DEDUP_REMOVED lines=40> */
        /*04ea*/ 	.byte	0x3a, 0x3a, 0x43, 0x3c, 0x30, 0x3e, 0x3e, 0x3e, 0x3e, 0x5d, 0x00
.L_2:


//--------------------- .nv.shared._ZN7cutlass13device_kernelINS_4gemm6kernel13GemmUniversalIN4cute5tupleIJiiiiEEENS1_10collective13CollectiveMmaINS1_35MainloopSm100TmaUmmaWarpSpecializedILi3ELi2ELi4ENS5_IJNS4_1CILi2EEENSA_ILi4EEENSA_ILi1EEEEEEEENS5_IJNSA_ILi128EEESG_NSA_ILi64EEEEEENS_6half_tENS5_IJSD_llEEESJ_NS5_IJlSD_lEEENS4_8TiledMMAINS4_8MMA_AtomIJNS4_26SM100_MMA_F16BF16_2x1SM_SSISJ_SJ_fLi128ELi128ELNS4_4UMMA5MajorE1ELSQ_0ELNSP_7ScaleInE0ELSR_0EEEEEENS4_6LayoutINS5_IJSD_SD_SD_EEENS5_IJNSA_ILi0EEESW_SW_EEEEENS5_IJNS4_10UnderscoreESZ_SZ_EEEEENS4_28SM100_TMA_2SM_LOAD_MULTICASTENS4_14ComposedLayoutINS4_7SwizzleILi3ELi4ELi3EEENS4_18smem_ptr_flag_bitsILi16EEENSU_INS5_IJSH_NSA_ILi8EEEEEENS5_IJSD_SH_EEEEEEEvNS4_8identityENS4_18SM100_TMA_2SM_LOADENS13_IS15_S17_NSU_INS5_IJS18_SH_EEENS5_IJSH_SD_EEEEEEEvS1D_EENS_8epilogue10collective18CollectiveEpilogueINS1K_23Sm100TmaWarpSpecializedILi4ELi2ELi16ELb1ELb0EEEJNS5_IJSH_SG_SH_EEENS5_IJNSU_ISH_SD_EENSU_INS5_IJNSA_ILi16EEESB_EEES1A_EEEEESJ_SL_SJ_SL_NS1K_6fusion15FusionCallbacksIS1O_NS1V_17LinearCombinationISJ_fSJ_fLNS_15FloatRoundStyleE2EEES1P_S1U_JEEENS4_5SM1004TMEM4LOAD26SM100_TMEM_LOAD_32dp32b16xENS4_13SM90_TMA_LOADENS13_INS14_ILi1ELi4ELi3EEES17_NSU_INS5_IJS18_S1R_EEENS5_IJS1R_SD_EEEEEEENS4_39AutoVectorizingCopyWithAssumedAlignmentILi128EEENS4_14SM90_TMA_STOREES2A_S2C_S2C_EEEvvEEEEvNT_6ParamsE --------------------------
	.section	.nv.shared._ZN7cutlass13device_kernelINS_4gemm6kernel13GemmUniversalIN4cute5tupleIJiiiiEEENS1_10collective13CollectiveMmaINS1_35MainloopSm100TmaUmmaWarpSpecializedILi3ELi2ELi4ENS5_IJNS4_1CILi2EEENSA_ILi4EEENSA_ILi1EEEEEEEENS5_IJNSA_ILi128EEESG_NSA_ILi64EEEEEENS_6half_tENS5_IJSD_llEEESJ_NS5_IJlSD_lEEENS4_8TiledMMAINS4_8MMA_AtomIJNS4_26SM100_MMA_F16BF16_2x1SM_SSISJ_SJ_fLi128ELi128ELNS4_4UMMA5MajorE1ELSQ_0ELNSP_7ScaleInE0ELSR_0EEEEEENS4_6LayoutINS5_IJSD_SD_SD_EEENS5_IJNSA_ILi0EEESW_SW_EEEEENS5_IJNS4_10UnderscoreESZ_SZ_EEEEENS4_28SM100_TMA_2SM_LOAD_MULTICASTENS4_14ComposedLayoutINS4_7SwizzleILi3ELi4ELi3EEENS4_18smem_ptr_flag_bitsILi16EEENSU_INS5_IJSH_NSA_ILi8EEEEEENS5_IJSD_SH_EEEEEEEvNS4_8identityENS4_18SM100_TMA_2SM_LOADENS13_IS15_S17_NSU_INS5_IJS18_SH_EEENS5_IJSH_SD_EEEEEEEvS1D_EENS_8epilogue10collective18CollectiveEpilogueINS1K_23Sm100TmaWarpSpecializedILi4ELi2ELi16ELb1ELb0EEEJNS5_IJSH_SG_SH_EEENS5_IJNSU_ISH_SD_EENSU_INS5_IJNSA_ILi16EEESB_EEES1A_EEEEESJ_SL_SJ_SL_NS1K_6fusion15FusionCallbacksIS1O_NS1V_17LinearCombinationISJ_fSJ_fLNS_15FloatRoundStyleE2EEES1P_S1U_JEEENS4_5SM1004TMEM4LOAD26SM100_TMEM_LOAD_32dp32b16xENS4_13SM90_TMA_LOADENS13_INS14_ILi1ELi4ELi3EEES17_NSU_INS5_IJS18_S1R_EEENS5_IJS1R_SD_EEEEEEENS4_39AutoVectorizingCopyWithAssumedAlignmentILi128EEENS4_14SM90_TMA_STOREES2A_S2C_S2C_EEEvvEEEEvNT_6ParamsE,"aw",@nobits
	.sectionflags	@""
	.align	16
	.zero		1024


//--------------------- .nv.shared.reserved.0     --------------------------
	.section	.nv.shared.reserved.0,"aw",@nobits
	.weak		__nv_reservedSMEM_offset_0_alias
	.size		__nv_reservedSMEM_offset_0_alias, 0, 64
	.other		__nv_reservedSMEM_offset_0_alias,@"STO_CUDA_RESERVED_SHARED STV_DEFAULT"
__nv_reservedSMEM_offset_0_alias:
	.zero		0
.nv.shared.reserved.0:
	.zero		64
	.weak		__nv_reservedSMEM_tcgen05_partition
	.type		__nv_reservedSMEM_tcgen05_partition,@object
	.size		__nv_reservedSMEM_tcgen05_partition,(.L_0 - __nv_reservedSMEM_tcgen05_partition)
__nv_reservedSMEM_tcgen05_partition:
	.zero		32
.L_0:


//--------------------- .nv.global                --------------------------
	.section	.nv.global,"aw",@nobits
.nv.global:
	.type		_ZN40_INTERNAL_5aee0959_4_k_cu_9ba86491_381644cute1_E,@object
	.size		_ZN40_INTERNAL_5aee0959_4_k_cu_9ba86491_381644cute1_E,(_ZN40_INTERNAL_5aee0959_4_k_cu_9ba86491_381644cuda3std3__45__cpo6cbeginE - _ZN40_INTERNAL_5aee0959_4_k_cu_9ba86491_381644cute1_E)
_ZN40_INTERNAL_5aee0959_4_k_cu_9ba86491_381644cute1_E:
	.zero		1
	.type		_ZN40_INTERNAL_5aee0959_4_k_cu_9ba86491_381644cuda3std3__45__cpo6cbeginE,@object
	.size		_ZN40_INTERNAL_5aee0959_4_k_cu_9ba86491_381644cuda3std3__45__cpo6cbeginE,(_ZN40_INTERNAL_5aee0959_4_k_cu_9ba86491_381644cuda3std3__48in_placeE - _ZN40_INTERNAL_5aee0959_4_k_cu_9ba86491_381644cuda3std3__45__cpo6cbeginE)
_ZN40_INTERNAL_5aee0959_4_k_cu_9ba86491_381644cuda3std3__45__cpo6cbeginE:
	.zero		1
	.type		_ZN40_INTERNAL_5aee0959_4_k_cu_9ba86491_381644cuda3std3__48in_placeE,@object
	.size		_ZN40_INTERNAL_5aee0959_4_k_cu_9ba86491_381644cuda3std3__48in_placeE,(_ZN40_INTERNAL_5aee0959_4_k_cu_9ba86491_381644cuda3std6ranges3__45__cpo9iter_moveE - _ZN40_INTERNAL_5aee0959_4_k_cu_9ba86491_381644cuda3std3__48in_placeE)
_ZN40_INTERNAL_5aee0959_4_k_cu_9ba86491_381644cuda3std3__48in_placeE:
	.zero		1
	.type		_ZN40_INTERNAL_5aee0959_4_k_cu_9ba86491_381644cuda3std6ranges3__45__cpo9iter_moveE,@object
	.size		_ZN40_INTERNAL_5aee0959_4_k_cu_9ba86491_381644cuda3std6ranges3__45__cpo9iter_moveE,(_ZN40_INTERNAL_5aee0959_4_k_cu_9ba86491_381644cuda3std3__45__cpo5beginE - _ZN40_INTERNAL_5aee0959_4_k_cu_9ba86491_381644cuda3std6ranges3__45__cpo9iter_moveE)
_ZN40_INTERNAL_5aee0959_4_k_cu_9ba86491_381644cuda3std6ranges3__45__cpo9iter_moveE:
	.zero		1
	.type		_ZN40_INTERNAL_5aee0959_4_k_cu_9ba86491_381644cuda3std3__45__cpo5beginE,@object
	.size		_ZN40_INTERNAL_5aee0959_4_k_cu_9ba86491_381644cuda3std3__45__cpo5beginE,(_ZN40_INTERNAL_5aee0959_4_k_cu_9ba86491_381644cuda3std3__442_GLOBAL__N__5aee0959_4_k_cu_9ba86491_381646ignoreE - _ZN40_INTERNAL_5aee0959_4_k_cu_9ba86491_381644cuda3std3__45__cpo5beginE)
_ZN40_INTERNAL_5aee0959_4_k_cu_9ba86491_381644cuda3std3__45__cpo5beginE:
	.zero		1
	.type		_ZN40_INTERNAL_5aee0959_4_k_cu_9ba86491_381644cuda3std3__442_GLOBAL__N__5aee0959_4_k_cu_9ba86491_381646ignoreE,@object
	.size		_ZN40_INTERNAL_5aee0959_4_k_cu_9ba86491_381644cuda3std3__442_GLOBAL__N__5aee0959_4_k_cu_9ba86491_381646ignoreE,(_ZN40_INTERNAL_5aee0959_4_k_cu_9ba86491_381644cute7productE - _ZN40_INTERNAL_5aee0959_4_k_cu_9ba86491_381644cuda3std3__442_GLOBAL__N__5aee0959_4_k_cu_9ba86491_381646ignoreE)
_ZN40_INTERNAL_5aee0959_4_k_cu_9ba86491_381644cuda3std3__442_GLOBAL__N__5aee0959_4_k_cu_9ba86491_381646ignoreE:
	.zero		1
	.type		_ZN40_INTERNAL_5aee0959_4_k_cu_9ba86491_381644cute7productE,@object
	.size		_ZN40_INTERNAL_5aee0959_4_k_cu_9ba86491_381644cute7productE,(_ZN40_INTERNAL_5aee0959_4_k_cu_9ba86491_381644cuda3std3__45__cpo3endE - _ZN40_INTERNAL_5aee0959_4_k_cu_9ba86491_381644cute7productE)
_ZN40_INTERNAL_5aee0959_4_k_cu_9ba86491_381644cute7productE:
	.zero		1
	.type		_ZN40_INTERNAL_5aee0959_4_k_cu_9ba86491_381644cuda3std3__45__cpo3endE,@object
	.size		_ZN40_INTERNAL_5aee0959_4_k_cu_9ba86491_381644cuda3std3__45__cpo3endE,(_ZN40_INTERNAL_5aee0959_4_k_cu_9ba86491_381644cuda3std3__419piecewise_constructE - _ZN40_INTERNAL_5aee0959_4_k_cu_9ba86491_381644cuda3std3__45__cpo3endE)
_ZN40_INTERNAL_5aee0959_4_k_cu_9ba86491_381644cuda3std3__45__cpo3endE:
	.zero		1
	.type		_ZN40_INTERNAL_5aee0959_4_k_cu_9ba86491_381644cuda3std3__419piecewise_constructE,@object
	.size		_ZN40_INTERNAL_5aee0959_4_k_cu_9ba86491_381644cuda3std3__419piecewise_constructE,(_ZN40_INTERNAL_5aee0959_4_k_cu_9ba86491_381644cuda3std3__45__cpo4cendE - _ZN40_INTERNAL_5aee0959_4_k_cu_9ba86491_381644cuda3std3__419piecewise_constructE)
_ZN40_INTERNAL_5aee0959_4_k_cu_9ba86491_381644cuda3std3__419piecewise_constructE:
	.zero		1
	.type		_ZN40_INTERNAL_5aee0959_4_k_cu_9ba86491_381644cuda3std3__45__cpo4cendE,@object
	.size		_ZN40_INTERNAL_5aee0959_4_k_cu_9ba86491_381644cuda3std3__45__cpo4cendE,(_ZN40_INTERNAL_5aee0959_4_k_cu_9ba86491_381644cuda3std6ranges3__45__cpo4swapE - _ZN40_INTERNAL_5aee0959_4_k_cu_9ba86491_381644cuda3std3__45__cpo4cendE)
_ZN40_INTERNAL_5aee0959_4_k_cu_9ba86491_381644cuda3std3__45__cpo4cendE:
	.zero		1
	.type		_ZN40_INTERNAL_5aee0959_4_k_cu_9ba86491_381644cuda3std6ranges3__45__cpo4swapE,@object
	.size		_ZN40_INTERNAL_5aee0959_4_k_cu_9ba86491_381644cuda3std6ranges3__45__cpo4swapE,(.L_10 - _ZN40_INTERNAL_5aee0959_4_k_cu_9ba86491_381644cuda3std6ranges3__45__cpo4swapE)
_ZN40_INTERNAL_5aee0959_4_k_cu_9ba86491_381644cuda3std6ranges3__45__cpo4swapE:
	.zero		1
.L_10:


//--------------------- .nv.constant0._ZN7cutlass13device_kernelINS_4gemm6kernel13GemmUniversalIN4cute5tupleIJiiiiEEENS1_10collective13CollectiveMmaINS1_35MainloopSm100TmaUmmaWarpSpecializedILi3ELi2ELi4ENS5_IJNS4_1CILi2EEENSA_ILi4EEENSA_ILi1EEEEEEEENS5_IJNSA_ILi128EEESG_NSA_ILi64EEEEEENS_6half_tENS5_IJSD_llEEESJ_NS5_IJlSD_lEEENS4_8TiledMMAINS4_8MMA_AtomIJNS4_26SM100_MMA_F16BF16_2x1SM_SSISJ_SJ_fLi128ELi128ELNS4_4UMMA5MajorE1ELSQ_0ELNSP_7ScaleInE0ELSR_0EEEEEENS4_6LayoutINS5_IJSD_SD_SD_EEENS5_IJNSA_ILi0EEESW_SW_EEEEENS5_IJNS4_10UnderscoreESZ_SZ_EEEEENS4_28SM100_TMA_2SM_LOAD_MULTICASTENS4_14ComposedLayoutINS4_7SwizzleILi3ELi4ELi3EEENS4_18smem_ptr_flag_bitsILi16EEENSU_INS5_IJSH_NSA_ILi8EEEEEENS5_IJSD_SH_EEEEEEEvNS4_8identityENS4_18SM100_TMA_2SM_LOADENS13_IS15_S17_NSU_INS5_IJS18_SH_EEENS5_IJSH_SD_EEEEEEEvS1D_EENS_8epilogue10collective18CollectiveEpilogueINS1K_23Sm100TmaWarpSpecializedILi4ELi2ELi16ELb1ELb0EEEJNS5_IJSH_SG_SH_EEENS5_IJNSU_ISH_SD_EENSU_INS5_IJNSA_ILi16EEESB_EEES1A_EEEEESJ_SL_SJ_SL_NS1K_6fusion15FusionCallbacksIS1O_NS1V_17LinearCombinationISJ_fSJ_fLNS_15FloatRoundStyleE2EEES1P_S1U_JEEENS4_5SM1004TMEM4LOAD26SM100_TMEM_LOAD_32dp32b16xENS4_13SM90_TMA_LOADENS13_INS14_ILi1ELi4ELi3EEES17_NSU_INS5_IJS18_S1R_EEENS5_IJS1R_SD_EEEEEEENS4_39AutoVectorizingCopyWithAssumedAlignmentILi128EEENS4_14SM90_TMA_STOREES2A_S2C_S2C_EEEvvEEEEvNT_6ParamsE --------------------------
	.section	.nv.constant0._ZN7cutlass13device_kernelINS_4gemm6kernel13GemmUniversalIN4cute5tupleIJiiiiEEENS1_10collective13CollectiveMmaINS1_35MainloopSm100TmaUmmaWarpSpecializedILi3ELi2ELi4ENS5_IJNS4_1CILi2EEENSA_ILi4EEENSA_ILi1EEEEEEEENS5_IJNSA_ILi128EEESG_NSA_ILi64EEEEEENS_6half_tENS5_IJSD_llEEESJ_NS5_IJlSD_lEEENS4_8TiledMMAINS4_8MMA_AtomIJNS4_26SM100_MMA_F16BF16_2x1SM_SSISJ_SJ_fLi128ELi128ELNS4_4UMMA5MajorE1ELSQ_0ELNSP_7ScaleInE0ELSR_0EEEEEENS4_6LayoutINS5_IJSD_SD_SD_EEENS5_IJNSA_ILi0EEESW_SW_EEEEENS5_IJNS4_10UnderscoreESZ_SZ_EEEEENS4_28SM100_TMA_2SM_LOAD_MULTICASTENS4_14ComposedLayoutINS4_7SwizzleILi3ELi4ELi3EEENS4_18smem_ptr_flag_bitsILi16EEENSU_INS5_IJSH_NSA_ILi8EEEEEENS5_IJSD_SH_EEEEEEEvNS4_8identityENS4_18SM100_TMA_2SM_LOADENS13_IS15_S17_NSU_INS5_IJS18_SH_EEENS5_IJSH_SD_EEEEEEEvS1D_EENS_8epilogue10collective18CollectiveEpilogueINS1K_23Sm100TmaWarpSpecializedILi4ELi2ELi16ELb1ELb0EEEJNS5_IJSH_SG_SH_EEENS5_IJNSU_ISH_SD_EENSU_INS5_IJNSA_ILi16EEESB_EEES1A_EEEEESJ_SL_SJ_SL_NS1K_6fusion15FusionCallbacksIS1O_NS1V_17LinearCombinationISJ_fSJ_fLNS_15FloatRoundStyleE2EEES1P_S1U_JEEENS4_5SM1004TMEM4LOAD26SM100_TMEM_LOAD_32dp32b16xENS4_13SM90_TMA_LOADENS13_INS14_ILi1ELi4ELi3EEES17_NSU_INS5_IJS18_S1R_EEENS5_IJS1R_SD_EEEEEEENS4_39AutoVectorizingCopyWithAssumedAlignmentILi128EEENS4_14SM90_TMA_STOREES2A_S2C_S2C_EEEvvEEEEvNT_6ParamsE,"a",@progbits
	.sectionflags	@""
	.align	4
.nv.constant0._ZN7cutlass13device_kernelINS_4gemm6kernel13GemmUniversalIN4cute5tupleIJiiiiEEENS1_10collective13CollectiveMmaINS1_35MainloopSm100TmaUmmaWarpSpecializedILi3ELi2ELi4ENS5_IJNS4_1CILi2EEENSA_ILi4EEENSA_ILi1EEEEEEEENS5_IJNSA_ILi128EEESG_NSA_ILi64EEEEEENS_6half_tENS5_IJSD_llEEESJ_NS5_IJlSD_lEEENS4_8TiledMMAINS4_8MMA_AtomIJNS4_26SM100_MMA_F16BF16_2x1SM_SSISJ_SJ_fLi128ELi128ELNS4_4UMMA5MajorE1ELSQ_0ELNSP_7ScaleInE0ELSR_0EEEEEENS4_6LayoutINS5_IJSD_SD_SD_EEENS5_IJNSA_ILi0EEESW_SW_EEEEENS5_IJNS4_10UnderscoreESZ_SZ_EEEEENS4_28SM100_TMA_2SM_LOAD_MULTICASTENS4_14ComposedLayoutINS4_7SwizzleILi3ELi4ELi3EEENS4_18smem_ptr_flag_bitsILi16EEENSU_INS5_IJSH_NSA_ILi8EEEEEENS5_IJSD_SH_EEEEEEEvNS4_8identityENS4_18SM100_TMA_2SM_LOADENS13_IS15_S17_NSU_INS5_IJS18_SH_EEENS5_IJSH_SD_EEEEEEEvS1D_EENS_8epilogue10collective18CollectiveEpilogueINS1K_23Sm100TmaWarpSpecializedILi4ELi2ELi16ELb1ELb0EEEJNS5_IJSH_SG_SH_EEENS5_IJNSU_ISH_SD_EENSU_INS5_IJNSA_ILi16EEESB_EEES1A_EEEEESJ_SL_SJ_SL_NS1K_6fusion15FusionCallbacksIS1O_NS1V_17LinearCombinationISJ_fSJ_fLNS_15FloatRoundStyleE2EEES1P_S1U_JEEENS4_5SM1004TMEM4LOAD26SM100_TMEM_LOAD_32dp32b16xENS4_13SM90_TMA_LOADENS13_INS14_ILi1ELi4ELi3EEES17_NSU_INS5_IJS18_S1R_EEENS5_IJS1R_SD_EEEEEEENS4_39AutoVectorizingCopyWithAssumedAlignmentILi128EEENS4_14SM90_TMA_STOREES2A_S2C_S2C_EEEvvEEEEvNT_6ParamsE:
	.zero		2944


//--------------------- SYMBOLS --------------------------

	.type		.nv.reservedSmem.offset0,@object
	.size		.nv.reservedSmem.offset0,0x4
	.type		.nv.reservedSmem.cap,@object
	.size		.nv.reservedSmem.cap,0x4
	.type		__assertfail,@function
